	.target	sm_90a

	.elftype	@"ET_EXEC"


//--------------------- .note.nv.tkinfo           --------------------------
	.section	.note.nv.tkinfo,"",@"SHT_NOTE"
	.sectionflags	@"SHF_NOTE_NV_TKINFO"
	.tkinfo
        /*0018*/ 	.word	0x00000002
        /*0030*/ 	.string	""
        /*0030*/ 	.string	"ptxas"
        /*0030*/ 	.string	"Cuda compilation tools, release 13.0, V13.0.88"
        /*0030*/ 	.string	"Build cuda_13.0.r13.0/compiler.36424714_0"
        /*0030*/ 	.string	"-arch sm_90a -m 64 "



//--------------------- .note.nv.cuinfo           --------------------------
	.section	.note.nv.cuinfo,"",@"SHT_NOTE"
	.sectionflags	@"SHF_NOTE_NV_CUINFO"
        /*0018*/ 	.short	0x0002
        /*001a*/ 	.short	0x005a
        /*001c*/ 	.short	0x0082
	.zero		2


//--------------------- .nv.info                  --------------------------
	.section	.nv.info,"",@"SHT_CUDA_INFO"
	.align	4


	//----- nvinfo : EIATTR_REGCOUNT
	.align		4
        /*0000*/ 	.byte	0x04, 0x2f
        /*0002*/ 	.short	(.L_15 - .L_14)
	.align		4
.L_14:
        /*0004*/ 	.word	index@(_ZN7cutlass13device_kernelINS_4gemm6kernel13GemmUniversalIN4cute5tupleIJiiiiEEENS1_10collective13CollectiveMmaINS1_34MainloopSm90TmaGmmaWarpSpecializedILi8ENS5_IJNS4_1CILi2EEENSA_ILi1EEESC_EEENS1_35KernelTmaWarpSpecializedCooperativeEEENS5_IJNSA_ILi128EEENSA_ILi96EEESG_EEEaNS5_IJlSC_lEEEaSJ_NS4_8TiledMMAINS4_8MMA_AtomIJNS4_4SM904GMMA26MMA_64x96x32_S32S8S8_SS_TNEEEENS4_6LayoutISD_NS5_IJSC_NSA_ILi0EEESR_EEEEENS5_IJNS4_10UnderscoreESU_SU_EEEEENS4_13SM90_TMA_LOADENS4_14ComposedLayoutINS4_7SwizzleILi3ELi4ELi3EEENS4_18smem_ptr_flag_bitsILi8EEENSQ_INS5_IJNSA_ILi8EEESG_EEENS5_IJSG_SC_EEEEEEEvNS4_8identityENS4_23SM90_TMA_LOAD_MULTICASTES17_vS18_EENS_8epilogue10collective6detail29Sm90TmaWarpSpecializedAdapterINS1C_15DefaultEpilogueIaSJ_SJ_NS1B_6thread17LinearCombinationIaLi1EiiLNS1G_9ScaleType4KindE0ELNS_15FloatRoundStyleE2EaEENS1_15EpilogueDefaultEEEEEvvEEEEvNT_6ParamsE)
        /*0008*/ 	.word	0x000000a8


	//----- nvinfo : EIATTR_FRAME_SIZE
	.align		4
.L_15:
        /*000c*/ 	.byte	0x04, 0x11
        /*000e*/ 	.short	(.L_17 - .L_16)
	.align		4
.L_16:
        /*0010*/ 	.word	index@(_ZN7cutlass13device_kernelINS_4gemm6kernel13GemmUniversalIN4cute5tupleIJiiiiEEENS1_10collective13CollectiveMmaINS1_34MainloopSm90TmaGmmaWarpSpecializedILi8ENS5_IJNS4_1CILi2EEENSA_ILi1EEESC_EEENS1_35KernelTmaWarpSpecializedCooperativeEEENS5_IJNSA_ILi128EEENSA_ILi96EEESG_EEEaNS5_IJlSC_lEEEaSJ_NS4_8TiledMMAINS4_8MMA_AtomIJNS4_4SM904GMMA26MMA_64x96x32_S32S8S8_SS_TNEEEENS4_6LayoutISD_NS5_IJSC_NSA_ILi0EEESR_EEEEENS5_IJNS4_10UnderscoreESU_SU_EEEEENS4_13SM90_TMA_LOADENS4_14ComposedLayoutINS4_7SwizzleILi3ELi4ELi3EEENS4_18smem_ptr_flag_bitsILi8EEENSQ_INS5_IJNSA_ILi8EEESG_EEENS5_IJSG_SC_EEEEEEEvNS4_8identityENS4_23SM90_TMA_LOAD_MULTICASTES17_vS18_EENS_8epilogue10collective6detail29Sm90TmaWarpSpecializedAdapterINS1C_15DefaultEpilogueIaSJ_SJ_NS1B_6thread17LinearCombinationIaLi1EiiLNS1G_9ScaleType4KindE0ELNS_15FloatRoundStyleE2EaEENS1_15EpilogueDefaultEEEEEvvEEEEvNT_6ParamsE)
        /*0014*/ 	.word	0x00000000


	//----- nvinfo : EIATTR_MIN_STACK_SIZE
	.align		4
.L_17:
        /*0018*/ 	.byte	0x04, 0x12
        /*001a*/ 	.short	(.L_19 - .L_18)
	.align		4
.L_18:
        /*001c*/ 	.word	index@(_ZN7cutlass13device_kernelINS_4gemm6kernel13GemmUniversalIN4cute5tupleIJiiiiEEENS1_10collective13CollectiveMmaINS1_34MainloopSm90TmaGmmaWarpSpecializedILi8ENS5_IJNS4_1CILi2EEENSA_ILi1EEESC_EEENS1_35KernelTmaWarpSpecializedCooperativeEEENS5_IJNSA_ILi128EEENSA_ILi96EEESG_EEEaNS5_IJlSC_lEEEaSJ_NS4_8TiledMMAINS4_8MMA_AtomIJNS4_4SM904GMMA26MMA_64x96x32_S32S8S8_SS_TNEEEENS4_6LayoutISD_NS5_IJSC_NSA_ILi0EEESR_EEEEENS5_IJNS4_10UnderscoreESU_SU_EEEEENS4_13SM90_TMA_LOADENS4_14ComposedLayoutINS4_7SwizzleILi3ELi4ELi3EEENS4_18smem_ptr_flag_bitsILi8EEENSQ_INS5_IJNSA_ILi8EEESG_EEENS5_IJSG_SC_EEEEEEEvNS4_8identityENS4_23SM90_TMA_LOAD_MULTICASTES17_vS18_EENS_8epilogue10collective6detail29Sm90TmaWarpSpecializedAdapterINS1C_15DefaultEpilogueIaSJ_SJ_NS1B_6thread17LinearCombinationIaLi1EiiLNS1G_9ScaleType4KindE0ELNS_15FloatRoundStyleE2EaEENS1_15EpilogueDefaultEEEEEvvEEEEvNT_6ParamsE)
        /*0020*/ 	.word	0x00000000
.L_19:


//--------------------- .nv.compat                --------------------------
	.section	.nv.compat,"",@"SHT_CUDA_COMPAT_INFO"
	.align	4
        /*0000*/ 	.byte	0x02, 0x09, 0x01, 0x00, 0x02, 0x02, 0x04, 0x00, 0x02, 0x05, 0x05, 0x00, 0x03, 0x07, 0x01, 0x01
        /*0010*/ 	.byte	0x02, 0x03, 0x01, 0x00, 0x02, 0x06, 0x01, 0x00, 0x04, 0x0b, 0x08, 0x00, 0x00, 0x00, 0x00, 0x00
        /*0020*/ 	.byte	0x00, 0x00, 0x00, 0x00


//--------------------- .nv.info._ZN7cutlass13device_kernelINS_4gemm6kernel13GemmUniversalIN4cute5tupleIJiiiiEEENS1_10collective13CollectiveMmaINS1_34MainloopSm90TmaGmmaWarpSpecializedILi8ENS5_IJNS4_1CILi2EEENSA_ILi1EEESC_EEENS1_35KernelTmaWarpSpecializedCooperativeEEENS5_IJNSA_ILi128EEENSA_ILi96EEESG_EEEaNS5_IJlSC_lEEEaSJ_NS4_8TiledMMAINS4_8MMA_AtomIJNS4_4SM904GMMA26MMA_64x96x32_S32S8S8_SS_TNEEEENS4_6LayoutISD_NS5_IJSC_NSA_ILi0EEESR_EEEEENS5_IJNS4_10UnderscoreESU_SU_EEEEENS4_13SM90_TMA_LOADENS4_14ComposedLayoutINS4_7SwizzleILi3ELi4ELi3EEENS4_18smem_ptr_flag_bitsILi8EEENSQ_INS5_IJNSA_ILi8EEESG_EEENS5_IJSG_SC_EEEEEEEvNS4_8identityENS4_23SM90_TMA_LOAD_MULTICASTES17_vS18_EENS_8epilogue10collective6detail29Sm90TmaWarpSpecializedAdapterINS1C_15DefaultEpilogueIaSJ_SJ_NS1B_6thread17LinearCombinationIaLi1EiiLNS1G_9ScaleType4KindE0ELNS_15FloatRoundStyleE2EaEENS1_15EpilogueDefaultEEEEEvvEEEEvNT_6ParamsE --------------------------
	.section	.nv.info._ZN7cutlass13device_kernelINS_4gemm6kernel13GemmUniversalIN4cute5tupleIJiiiiEEENS1_10collective13CollectiveMmaINS1_34MainloopSm90TmaGmmaWarpSpecializedILi8ENS5_IJNS4_1CILi2EEENSA_ILi1EEESC_EEENS1_35KernelTmaWarpSpecializedCooperativeEEENS5_IJNSA_ILi128EEENSA_ILi96EEESG_EEEaNS5_IJlSC_lEEEaSJ_NS4_8TiledMMAINS4_8MMA_AtomIJNS4_4SM904GMMA26MMA_64x96x32_S32S8S8_SS_TNEEEENS4_6LayoutISD_NS5_IJSC_NSA_ILi0EEESR_EEEEENS5_IJNS4_10UnderscoreESU_SU_EEEEENS4_13SM90_TMA_LOADENS4_14ComposedLayoutINS4_7SwizzleILi3ELi4ELi3EEENS4_18smem_ptr_flag_bitsILi8EEENSQ_INS5_IJNSA_ILi8EEESG_EEENS5_IJSG_SC_EEEEEEEvNS4_8identityENS4_23SM90_TMA_LOAD_MULTICASTES17_vS18_EENS_8epilogue10collective6detail29Sm90TmaWarpSpecializedAdapterINS1C_15DefaultEpilogueIaSJ_SJ_NS1B_6thread17LinearCombinationIaLi1EiiLNS1G_9ScaleType4KindE0ELNS_15FloatRoundStyleE2EaEENS1_15EpilogueDefaultEEEEEvvEEEEvNT_6ParamsE,"",@"SHT_CUDA_INFO"
	.sectionflags	@""
	.align	4


	//----- nvinfo : EIATTR_CUDA_API_VERSION
	.align		4
        /*0000*/ 	.byte	0x04, 0x37
        /*0002*/ 	.short	(.L_21 - .L_20)
.L_20:
        /*0004*/ 	.word	0x00000082


	//----- nvinfo : EIATTR_KPARAM_INFO
	.align		4
.L_21:
        /*0008*/ 	.byte	0x04, 0x17
        /*000a*/ 	.short	(.L_23 - .L_22)
.L_22:
        /*000c*/ 	.word	0x00000000
        /*0010*/ 	.short	0x0000
        /*0012*/ 	.short	0x0070
        /*0014*/ 	.byte	0x00, 0xf0, 0x01, 0x10


	//----- nvinfo : EIATTR_SPARSE_MMA_MASK
	.align		4
.L_23:
        /*0018*/ 	.byte	0x03, 0x50
        /*001a*/ 	.short	0x0000


	//----- nvinfo : EIATTR_MAXREG_COUNT
	.align		4
        /*001c*/ 	.byte	0x03, 0x1b
        /*001e*/ 	.short	0x00a8


	//----- nvinfo : EIATTR_NUM_BARRIERS
	.align		4
        /*0020*/ 	.byte	0x02, 0x4c
        /*0022*/ 	.byte	0x01
	.zero		1


	//----- nvinfo : EIATTR_EXTERNS
	.align		4
        /*0024*/ 	.byte	0x04, 0x0f
        /*0026*/ 	.short	(.L_25 - .L_24)


	//   ....[0]....
	.align		4
.L_24:
        /*0028*/ 	.word	index@(__assertfail)


	//----- nvinfo : EIATTR_MERCURY_ISA_VERSION
	.align		4
.L_25:
        /*002c*/ 	.byte	0x03, 0x5f
        /*002e*/ 	.short	0x0101


	//----- nvinfo : EIATTR_INT_WARP_WIDE_INSTR_OFFSETS
	.align		4
        /*0030*/ 	.byte	0x04, 0x31
        /*0032*/ 	.short	(.L_27 - .L_26)


	//   ....[0]....
.L_26:
        /*0034*/ 	.word	0x00000530


	//   ....[1]....
        /*0038*/ 	.word	0x00000560


	//   ....[2]....
        /*003c*/ 	.word	0x00000700


	//   ....[3]....
        /*0040*/ 	.word	0x00001f80


	//----- nvinfo : EIATTR_COOP_GROUP_MASK_REGIDS
	.align		4
.L_27:
        /*0044*/ 	.byte	0x04, 0x29
        /*0046*/ 	.short	(.L_29 - .L_28)


	//   ....[0]....
.L_28:
        /*0048*/ 	.word	0xffffffff


	//   ....[1]....
        /*004c*/ 	.word	0xffffffff


	//   ....[2]....
        /*0050*/ 	.word	0xffffffff


	//   ....[3]....
        /*0054*/ 	.word	0xffffffff


	//   ....[4]....
        /*0058*/ 	.word	0xffffffff


	//   ....[5]....
        /*005c*/ 	.word	0xffffffff


	//----- nvinfo : EIATTR_COOP_GROUP_INSTR_OFFSETS
	.align		4
.L_29:
        /*0060*/ 	.byte	0x04, 0x28
        /*0062*/ 	.short	(.L_31 - .L_30)


	//   ....[0]....
.L_30:
        /*0064*/ 	.word	0x00000060


	//   ....[1]....
        /*0068*/ 	.word	0x00000070


	//   ....[2]....
        /*006c*/ 	.word	0x00000130


	//   ....[3]....
        /*0070*/ 	.word	0x00000380


	//   ....[4]....
        /*0074*/ 	.word	0x000008b0


	//   ....[5]....
        /*0078*/ 	.word	0x000014f0


	//----- nvinfo : EIATTR_REG_RECONFIG
	.align		4
.L_31:
        /*007c*/ 	.byte	0x01, 0x54
	.zero		2


	//----- nvinfo : EIATTR_SYSCALL_OFFSETS
	.align		4
        /*0080*/ 	.byte	0x04, 0x46
        /*0082*/ 	.short	(.L_33 - .L_32)


	//   ....[0]....
.L_32:
        /*0084*/ 	.word	0x000016e0


	//----- nvinfo : EIATTR_MBARRIER_INSTR_OFFSETS
	.align		4
.L_33:
        /*0088*/ 	.byte	0x04, 0x39
        /*008a*/ 	.short	(.L_35 - .L_34)


	//   ....[0]....
.L_34:
        /*008c*/ 	.word	0x00000250
        /*0090*/ 	.word	0x000000ff
        /*0094*/ 	.word	0x00000000
        /*0098*/ 	.short	0x0100
        /*009a*/ 	.byte	0x08
	.zero		1


	//   ....[1]....
        /*009c*/ 	.word	0x00000260
        /*00a0*/ 	.word	0x000000ff
        /*00a4*/ 	.word	0x00000040
        /*00a8*/ 	.short	0x0100
        /*00aa*/ 	.byte	0x08
	.zero		1


	//   ....[2]....
        /*00ac*/ 	.word	0x00000270
        /*00b0*/ 	.word	0x000000ff
        /*00b4*/ 	.word	0x00000008
        /*00b8*/ 	.short	0x0100
        /*00ba*/ 	.byte	0x08
	.zero		1


	//   ....[3]....
        /*00bc*/ 	.word	0x00000280
        /*00c0*/ 	.word	0x000000ff
        /*00c4*/ 	.word	0x00000048
        /*00c8*/ 	.short	0x0100
        /*00ca*/ 	.byte	0x08
	.zero		1


	//   ....[4]....
        /*00cc*/ 	.word	0x00000290
        /*00d0*/ 	.word	0x000000ff
        /*00d4*/ 	.word	0x00000010
        /*00d8*/ 	.short	0x0100
        /*00da*/ 	.byte	0x08
	.zero		1


	//   ....[5]....
        /*00dc*/ 	.word	0x000002a0
        /*00e0*/ 	.word	0x000000ff
        /*00e4*/ 	.word	0x00000050
        /*00e8*/ 	.short	0x0100
        /*00ea*/ 	.byte	0x08
	.zero		1


	//   ....[6]....
        /*00ec*/ 	.word	0x000002b0
        /*00f0*/ 	.word	0x000000ff
        /*00f4*/ 	.word	0x00000018
        /*00f8*/ 	.short	0x0100
        /*00fa*/ 	.byte	0x08
	.zero		1


	//   ....[7]....
        /*00fc*/ 	.word	0x000002c0
        /*0100*/ 	.word	0x000000ff
        /*0104*/ 	.word	0x00000058
        /*0108*/ 	.short	0x0100
        /*010a*/ 	.byte	0x08
	.zero		1


	//   ....[8]....
        /*010c*/ 	.word	0x000002d0
        /*0110*/ 	.word	0x000000ff
        /*0114*/ 	.word	0x00000020
        /*0118*/ 	.short	0x0100
        /*011a*/ 	.byte	0x08
	.zero		1


	//   ....[9]....
        /*011c*/ 	.word	0x000002e0
        /*0120*/ 	.word	0x000000ff
        /*0124*/ 	.word	0x00000060
        /*0128*/ 	.short	0x0100
        /*012a*/ 	.byte	0x08
	.zero		1


	//   ....[10]....
        /*012c*/ 	.word	0x000002f0
        /*0130*/ 	.word	0x000000ff
        /*0134*/ 	.word	0x00000028
        /*0138*/ 	.short	0x0100
        /*013a*/ 	.byte	0x08
	.zero		1


	//   ....[11]....
        /*013c*/ 	.word	0x00000300
        /*0140*/ 	.word	0x000000ff
        /*0144*/ 	.word	0x00000068
        /*0148*/ 	.short	0x0100
        /*014a*/ 	.byte	0x08
	.zero		1


	//   ....[12]....
        /*014c*/ 	.word	0x00000310
        /*0150*/ 	.word	0x000000ff
        /*0154*/ 	.word	0x00000030
        /*0158*/ 	.short	0x0100
        /*015a*/ 	.byte	0x08
	.zero		1


	//   ....[13]....
        /*015c*/ 	.word	0x00000320
        /*0160*/ 	.word	0x000000ff
        /*0164*/ 	.word	0x00000070
        /*0168*/ 	.short	0x0100
        /*016a*/ 	.byte	0x08
	.zero		1


	//   ....[14]....
        /*016c*/ 	.word	0x00000330
        /*0170*/ 	.word	0x000000ff
        /*0174*/ 	.word	0x00000038
        /*0178*/ 	.short	0x0100
        /*017a*/ 	.byte	0x08
	.zero		1


	//   ....[15]....
        /*017c*/ 	.word	0x00000340
        /*0180*/ 	.word	0x000000ff
        /*0184*/ 	.word	0x00000078
        /*0188*/ 	.short	0x0100
        /*018a*/ 	.byte	0x08
	.zero		1


	//   ....[16]....
        /*018c*/ 	.word	0x00000790
        /*0190*/ 	.word	0x000000ff
        /*0194*/ 	.word	0x00000090
        /*0198*/ 	.short	0x0100
        /*019a*/ 	.byte	0x06
	.zero		1


	//   ....[17]....
        /*019c*/ 	.word	0x00000830
        /*01a0*/ 	.word	0x000000ff
        /*01a4*/ 	.word	0x00000098
        /*01a8*/ 	.short	0x0100
        /*01aa*/ 	.byte	0x06
	.zero		1


	//   ....[18]....
        /*01ac*/ 	.word	0x000017b0
        /*01b0*/ 	.word	0x00000003
        /*01b4*/ 	.word	0x00000000
        /*01b8*/ 	.short	0x010a
        /*01ba*/ 	.byte	0x3f
	.zero		1


	//   ....[19]....
        /*01bc*/ 	.word	0x00001810
        /*01c0*/ 	.word	0x00000003
        /*01c4*/ 	.word	0x00000000
        /*01c8*/ 	.short	0x010a
        /*01ca*/ 	.byte	0x3f
	.zero		1


	//   ....[20]....
        /*01cc*/ 	.word	0x00001b90
        /*01d0*/ 	.word	0x00000005
        /*01d4*/ 	.word	0x00000000
        /*01d8*/ 	.short	0x010a
        /*01da*/ 	.byte	0x3f
	.zero		1


	//   ....[21]....
        /*01dc*/ 	.word	0x00001bd0
        /*01e0*/ 	.word	0x00000005
        /*01e4*/ 	.word	0x00000000
        /*01e8*/ 	.short	0x010a
        /*01ea*/ 	.byte	0x3f
	.zero		1


	//   ....[22]....
        /*01ec*/ 	.word	0x00001e30
        /*01f0*/ 	.word	0x00000004
        /*01f4*/ 	.word	0x00000000
        /*01f8*/ 	.short	0x0101
        /*01fa*/ 	.byte	0x3f
	.zero		1


	//   ....[23]....
        /*01fc*/ 	.word	0x00001ff0
        /*0200*/ 	.word	0x00000000
        /*0204*/ 	.word	0x00000000
        /*0208*/ 	.short	0x0101
        /*020a*/ 	.byte	0x3f
	.zero		1


	//   ....[24]....
        /*020c*/ 	.word	0x000056f0
        /*0210*/ 	.word	0x00000017
        /*0214*/ 	.word	0x00000040
        /*0218*/ 	.short	0x010a
        /*021a*/ 	.byte	0x3f
	.zero		1


	//   ....[25]....
        /*021c*/ 	.word	0x00005ab0
        /*0220*/ 	.word	0x00000005
        /*0224*/ 	.word	0x00000098
        /*0228*/ 	.short	0x0101
        /*022a*/ 	.byte	0x3f
	.zero		1


	//   ....[26]....
        /*022c*/ 	.word	0x000061d0
        /*0230*/ 	.word	0x00000007
        /*0234*/ 	.word	0x00000000
        /*0238*/ 	.short	0x010a
        /*023a*/ 	.byte	0x3f
	.zero		1


	//   ....[27]....
        /*023c*/ 	.word	0x00006250
        /*0240*/ 	.word	0x00000006
        /*0244*/ 	.word	0x00000000
        /*0248*/ 	.short	0x010a
        /*024a*/ 	.byte	0x3f
	.zero		1


	//   ....[28]....
        /*024c*/ 	.word	0x000062e0
        /*0250*/ 	.word	0x00000007
        /*0254*/ 	.word	0x00000000
        /*0258*/ 	.short	0x010a
        /*025a*/ 	.byte	0x3f
	.zero		1


	//   ....[29]....
        /*025c*/ 	.word	0x00006370
        /*0260*/ 	.word	0x00000006
        /*0264*/ 	.word	0x00000000
        /*0268*/ 	.short	0x010a
        /*026a*/ 	.byte	0x3f
	.zero		1


	//   ....[30]....
        /*026c*/ 	.word	0x00006400
        /*0270*/ 	.word	0x00000007
        /*0274*/ 	.word	0x00000000
        /*0278*/ 	.short	0x010a
        /*027a*/ 	.byte	0x3f
	.zero		1


	//   ....[31]....
        /*027c*/ 	.word	0x00006490
        /*0280*/ 	.word	0x00000006
        /*0284*/ 	.word	0x00000000
        /*0288*/ 	.short	0x010a
        /*028a*/ 	.byte	0x3f
	.zero		1


	//   ....[32]....
        /*028c*/ 	.word	0x00006520
        /*0290*/ 	.word	0x00000007
        /*0294*/ 	.word	0x00000000
        /*0298*/ 	.short	0x010a
        /*029a*/ 	.byte	0x3f
	.zero		1


	//   ....[33]....
        /*029c*/ 	.word	0x000065b0
        /*02a0*/ 	.word	0x00000005
        /*02a4*/ 	.word	0x00000000
        /*02a8*/ 	.short	0x010a
        /*02aa*/ 	.byte	0x3f
	.zero		1


	//   ....[34]....
        /*02ac*/ 	.word	0x00006610
        /*02b0*/ 	.word	0x00000003
        /*02b4*/ 	.word	0x00000000
        /*02b8*/ 	.short	0x010a
        /*02ba*/ 	.byte	0x3f
	.zero		1


	//   ....[35]....
        /*02bc*/ 	.word	0x00006660
        /*02c0*/ 	.word	0x00000005
        /*02c4*/ 	.word	0x00000000
        /*02c8*/ 	.short	0x010a
        /*02ca*/ 	.byte	0x3f
	.zero		1


	//   ....[36]....
        /*02cc*/ 	.word	0x00006730
        /*02d0*/ 	.word	0x00000017
        /*02d4*/ 	.word	0x00000040
        /*02d8*/ 	.short	0x010a
        /*02da*/ 	.byte	0x3f
	.zero		1


	//   ....[37]....
        /*02dc*/ 	.word	0x00006800
        /*02e0*/ 	.word	0x00000007
        /*02e4*/ 	.word	0x00000000
        /*02e8*/ 	.short	0x010a
        /*02ea*/ 	.byte	0x3f
	.zero		1


	//   ....[38]....
        /*02ec*/ 	.word	0x00006850
        /*02f0*/ 	.word	0x00000006
        /*02f4*/ 	.word	0x00000000
        /*02f8*/ 	.short	0x010a
        /*02fa*/ 	.byte	0x3f
	.zero		1


	//   ....[39]....
        /*02fc*/ 	.word	0x000068a0
        /*0300*/ 	.word	0x00000007
        /*0304*/ 	.word	0x00000000
        /*0308*/ 	.short	0x010a
        /*030a*/ 	.byte	0x3f
	.zero		1


	//   ....[40]....
        /*030c*/ 	.word	0x000068f0
        /*0310*/ 	.word	0x00000006
        /*0314*/ 	.word	0x00000000
        /*0318*/ 	.short	0x010a
        /*031a*/ 	.byte	0x3f
	.zero		1


	//   ....[41]....
        /*031c*/ 	.word	0x00006940
        /*0320*/ 	.word	0x00000007
        /*0324*/ 	.word	0x00000000
        /*0328*/ 	.short	0x010a
        /*032a*/ 	.byte	0x3f
	.zero		1


	//   ....[42]....
        /*032c*/ 	.word	0x00006990
        /*0330*/ 	.word	0x00000006
        /*0334*/ 	.word	0x00000000
        /*0338*/ 	.short	0x010a
        /*033a*/ 	.byte	0x3f
	.zero		1


	//   ....[43]....
        /*033c*/ 	.word	0x000069e0
        /*0340*/ 	.word	0x00000007
        /*0344*/ 	.word	0x00000000
        /*0348*/ 	.short	0x010a
        /*034a*/ 	.byte	0x3f
	.zero		1


	//----- nvinfo : EIATTR_NUM_MBARRIERS
	.align		4
.L_35:
        /*034c*/ 	.byte	0x03, 0x38
        /*034e*/ 	.short	0x0012


	//----- nvinfo : EIATTR_EXIT_INSTR_OFFSETS
	.align		4
        /*0350*/ 	.byte	0x04, 0x1c
        /*0352*/ 	.short	(.L_37 - .L_36)


	//   ....[0]....
.L_36:
        /*0354*/ 	.word	0x00000a80


	//   ....[1]....
        /*0358*/ 	.word	0x00001290


	//   ....[2]....
        /*035c*/ 	.word	0x00004e70


	//   ....[3]....
        /*0360*/ 	.word	0x000053d0


	//   ....[4]....
        /*0364*/ 	.word	0x00006600


	//----- nvinfo : EIATTR_MAX_THREADS
	.align		4
.L_37:
        /*0368*/ 	.byte	0x04, 0x05
        /*036a*/ 	.short	(.L_39 - .L_38)
.L_38:
        /*036c*/ 	.word	0x00000180
        /*0370*/ 	.word	0x00000001
        /*0374*/ 	.word	0x00000001


	//----- nvinfo : EIATTR_CRS_STACK_SIZE
	.align		4
.L_39:
        /*0378*/ 	.byte	0x04, 0x1e
        /*037a*/ 	.short	(.L_41 - .L_40)
.L_40:
        /*037c*/ 	.word	0x00000000


	//----- nvinfo : EIATTR_CBANK_PARAM_SIZE
	.align		4
.L_41:
        /*0380*/ 	.byte	0x03, 0x19
        /*0382*/ 	.short	0x0470


	//----- nvinfo : EIATTR_PARAM_CBANK
	.align		4
        /*0384*/ 	.byte	0x04, 0x0a
        /*0386*/ 	.short	(.L_43 - .L_42)
	.align		4
.L_42:
        /*0388*/ 	.word	index@(.nv.constant0._ZN7cutlass13device_kernelINS_4gemm6kernel13GemmUniversalIN4cute5tupleIJiiiiEEENS1_10collective13CollectiveMmaINS1_34MainloopSm90TmaGmmaWarpSpecializedILi8ENS5_IJNS4_1CILi2EEENSA_ILi1EEESC_EEENS1_35KernelTmaWarpSpecializedCooperativeEEENS5_IJNSA_ILi128EEENSA_ILi96EEESG_EEEaNS5_IJlSC_lEEEaSJ_NS4_8TiledMMAINS4_8MMA_AtomIJNS4_4SM904GMMA26MMA_64x96x32_S32S8S8_SS_TNEEEENS4_6LayoutISD_NS5_IJSC_NSA_ILi0EEESR_EEEEENS5_IJNS4_10UnderscoreESU_SU_EEEEENS4_13SM90_TMA_LOADENS4_14ComposedLayoutINS4_7SwizzleILi3ELi4ELi3EEENS4_18smem_ptr_flag_bitsILi8EEENSQ_INS5_IJNSA_ILi8EEESG_EEENS5_IJSG_SC_EEEEEEEvNS4_8identityENS4_23SM90_TMA_LOAD_MULTICASTES17_vS18_EENS_8epilogue10collective6detail29Sm90TmaWarpSpecializedAdapterINS1C_15DefaultEpilogueIaSJ_SJ_NS1B_6thread17LinearCombinationIaLi1EiiLNS1G_9ScaleType4KindE0ELNS_15FloatRoundStyleE2EaEENS1_15EpilogueDefaultEEEEEvvEEEEvNT_6ParamsE)
        /*038c*/ 	.short	0x0210
        /*038e*/ 	.short	0x0470


	//----- nvinfo : EIATTR_SW_WAR
	.align		4
.L_43:
        /*0390*/ 	.byte	0x04, 0x36
        /*0392*/ 	.short	(.L_45 - .L_44)
.L_44:
        /*0394*/ 	.word	0x00000008
.L_45:


//--------------------- .nv.callgraph             --------------------------
	.section	.nv.callgraph,"",@"SHT_CUDA_CALLGRAPH"
	.align	4
	.sectionentsize	8
	.align		4
        /*0000*/ 	.word	0x00000000
	.align		4
        /*0004*/ 	.word	0xffffffff
	.align		4
        /*0008*/ 	.word	index@(_ZN7cutlass13device_kernelINS_4gemm6kernel13GemmUniversalIN4cute5tupleIJiiiiEEENS1_10collective13CollectiveMmaINS1_34MainloopSm90TmaGmmaWarpSpecializedILi8ENS5_IJNS4_1CILi2EEENSA_ILi1EEESC_EEENS1_35KernelTmaWarpSpecializedCooperativeEEENS5_IJNSA_ILi128EEENSA_ILi96EEESG_EEEaNS5_IJlSC_lEEEaSJ_NS4_8TiledMMAINS4_8MMA_AtomIJNS4_4SM904GMMA26MMA_64x96x32_S32S8S8_SS_TNEEEENS4_6LayoutISD_NS5_IJSC_NSA_ILi0EEESR_EEEEENS5_IJNS4_10UnderscoreESU_SU_EEEEENS4_13SM90_TMA_LOADENS4_14ComposedLayoutINS4_7SwizzleILi3ELi4ELi3EEENS4_18smem_ptr_flag_bitsILi8EEENSQ_INS5_IJNSA_ILi8EEESG_EEENS5_IJSG_SC_EEEEEEEvNS4_8identityENS4_23SM90_TMA_LOAD_MULTICASTES17_vS18_EENS_8epilogue10collective6detail29Sm90TmaWarpSpecializedAdapterINS1C_15DefaultEpilogueIaSJ_SJ_NS1B_6thread17LinearCombinationIaLi1EiiLNS1G_9ScaleType4KindE0ELNS_15FloatRoundStyleE2EaEENS1_15EpilogueDefaultEEEEEvvEEEEvNT_6ParamsE)
	.align		4
        /*000c*/ 	.word	index@(__assertfail)
	.align		4
        /*0010*/ 	.word	0x00000000
	.align		4
        /*0014*/ 	.word	0xfffffffe
	.align		4
        /*0018*/ 	.word	0x00000000
	.align		4
        /*001c*/ 	.word	0xfffffffd
	.align		4
        /*0020*/ 	.word	0x00000000
	.align		4
        /*0024*/ 	.word	0xfffffffc


//--------------------- .nv.constant4             --------------------------
	.section	.nv.constant4,"a",@progbits
	.align	8
	.align		8
.nv.constant4:
        /*0000*/ 	.dword	__assertfail
	.align		8
        /*0008*/ 	.dword	__unnamed_1
	.align		8
        /*0010*/ 	.dword	_ZN39_INTERNAL_4235aa7c_4_k_cu_11776af1_42244cuda3std3__45__cpo5beginE
	.align		8
        /*0018*/ 	.dword	_ZN39_INTERNAL_4235aa7c_4_k_cu_11776af1_42244cuda3std3__45__cpo3endE
	.align		8
        /*0020*/ 	.dword	_ZN39_INTERNAL_4235aa7c_4_k_cu_11776af1_42244cuda3std3__45__cpo6cbeginE
	.align		8
        /*0028*/ 	.dword	_ZN39_INTERNAL_4235aa7c_4_k_cu_11776af1_42244cuda3std3__45__cpo4cendE
	.align		8
        /*0030*/ 	.dword	_ZN39_INTERNAL_4235aa7c_4_k_cu_11776af1_42244cuda3std3__441_GLOBAL__N__4235aa7c_4_k_cu_11776af1_42246ignoreE
	.align		8
        /*0038*/ 	.dword	_ZN39_INTERNAL_4235aa7c_4_k_cu_11776af1_42244cuda3std3__419piecewise_constructE
	.align		8
        /*0040*/ 	.dword	_ZN39_INTERNAL_4235aa7c_4_k_cu_11776af1_42244cuda3std3__48in_placeE
	.align		8
        /*0048*/ 	.dword	_ZN39_INTERNAL_4235aa7c_4_k_cu_11776af1_42244cuda3std6ranges3__45__cpo4swapE
	.align		8
        /*0050*/ 	.dword	_ZN39_INTERNAL_4235aa7c_4_k_cu_11776af1_42244cuda3std6ranges3__45__cpo9iter_moveE
	.align		8
        /*0058*/ 	.dword	_ZN39_INTERNAL_4235aa7c_4_k_cu_11776af1_42244cute7productE
	.align		8
        /*0060*/ 	.dword	_ZN39_INTERNAL_4235aa7c_4_k_cu_11776af1_42244cute1_E
	.align		8
        /*0068*/ 	.dword	$str$22
	.align		8
        /*0070*/ 	.dword	$str$23


//--------------------- .text._ZN7cutlass13device_kernelINS_4gemm6kernel13GemmUniversalIN4cute5tupleIJiiiiEEENS1_10collective13CollectiveMmaINS1_34MainloopSm90TmaGmmaWarpSpecializedILi8ENS5_IJNS4_1CILi2EEENSA_ILi1EEESC_EEENS1_35KernelTmaWarpSpecializedCooperativeEEENS5_IJNSA_ILi128EEENSA_ILi96EEESG_EEEaNS5_IJlSC_lEEEaSJ_NS4_8TiledMMAINS4_8MMA_AtomIJNS4_4SM904GMMA26MMA_64x96x32_S32S8S8_SS_TNEEEENS4_6LayoutISD_NS5_IJSC_NSA_ILi0EEESR_EEEEENS5_IJNS4_10UnderscoreESU_SU_EEEEENS4_13SM90_TMA_LOADENS4_14ComposedLayoutINS4_7SwizzleILi3ELi4ELi3EEENS4_18smem_ptr_flag_bitsILi8EEENSQ_INS5_IJNSA_ILi8EEESG_EEENS5_IJSG_SC_EEEEEEEvNS4_8identityENS4_23SM90_TMA_LOAD_MULTICASTES17_vS18_EENS_8epilogue10collective6detail29Sm90TmaWarpSpecializedAdapterINS1C_15DefaultEpilogueIaSJ_SJ_NS1B_6thread17LinearCombinationIaLi1EiiLNS1G_9ScaleType4KindE0ELNS_15FloatRoundStyleE2EaEENS1_15EpilogueDefaultEEEEEvvEEEEvNT_6ParamsE --------------------------
	.section	.text._ZN7cutlass13device_kernelINS_4gemm6kernel13GemmUniversalIN4cute5tupleIJiiiiEEENS1_10collective13CollectiveMmaINS1_34MainloopSm90TmaGmmaWarpSpecializedILi8ENS5_IJNS4_1CILi2EEENSA_ILi1EEESC_EEENS1_35KernelTmaWarpSpecializedCooperativeEEENS5_IJNSA_ILi128EEENSA_ILi96EEESG_EEEaNS5_IJlSC_lEEEaSJ_NS4_8TiledMMAINS4_8MMA_AtomIJNS4_4SM904GMMA26MMA_64x96x32_S32S8S8_SS_TNEEEENS4_6LayoutISD_NS5_IJSC_NSA_ILi0EEESR_EEEEENS5_IJNS4_10UnderscoreESU_SU_EEEEENS4_13SM90_TMA_LOADENS4_14ComposedLayoutINS4_7SwizzleILi3ELi4ELi3EEENS4_18smem_ptr_flag_bitsILi8EEENSQ_INS5_IJNSA_ILi8EEESG_EEENS5_IJSG_SC_EEEEEEEvNS4_8identityENS4_23SM90_TMA_LOAD_MULTICASTES17_vS18_EENS_8epilogue10collective6detail29Sm90TmaWarpSpecializedAdapterINS1C_15DefaultEpilogueIaSJ_SJ_NS1B_6thread17LinearCombinationIaLi1EiiLNS1G_9ScaleType4KindE0ELNS_15FloatRoundStyleE2EaEENS1_15EpilogueDefaultEEEEEvvEEEEvNT_6ParamsE,"ax",@progbits
	.align	128
.text._ZN7cutlass13device_kernelINS_4gemm6kernel13GemmUniversalIN4cute5tupleIJiiiiEEENS1_10collective13CollectiveMmaINS1_34MainloopSm90TmaGmmaWarpSpecializedILi8ENS5_IJNS4_1CILi2EEENSA_ILi1EEESC_EEENS1_35KernelTmaWarpSpecializedCooperativeEEENS5_IJNSA_ILi128EEENSA_ILi96EEESG_EEEaNS5_IJlSC_lEEEaSJ_NS4_8TiledMMAINS4_8MMA_AtomIJNS4_4SM904GMMA26MMA_64x96x32_S32S8S8_SS_TNEEEENS4_6LayoutISD_NS5_IJSC_NSA_ILi0EEESR_EEEEENS5_IJNS4_10UnderscoreESU_SU_EEEEENS4_13SM90_TMA_LOADENS4_14ComposedLayoutINS4_7SwizzleILi3ELi4ELi3EEENS4_18smem_ptr_flag_bitsILi8EEENSQ_INS5_IJNSA_ILi8EEESG_EEENS5_IJSG_SC_EEEEEEEvNS4_8identityENS4_23SM90_TMA_LOAD_MULTICASTES17_vS18_EENS_8epilogue10collective6detail29Sm90TmaWarpSpecializedAdapterINS1C_15DefaultEpilogueIaSJ_SJ_NS1B_6thread17LinearCombinationIaLi1EiiLNS1G_9ScaleType4KindE0ELNS_15FloatRoundStyleE2EaEENS1_15EpilogueDefaultEEEEEvvEEEEvNT_6ParamsE:
        .type           _ZN7cutlass13device_kernelINS_4gemm6kernel13GemmUniversalIN4cute5tupleIJiiiiEEENS1_10collective13CollectiveMmaINS1_34MainloopSm90TmaGmmaWarpSpecializedILi8ENS5_IJNS4_1CILi2EEENSA_ILi1EEESC_EEENS1_35KernelTmaWarpSpecializedCooperativeEEENS5_IJNSA_ILi128EEENSA_ILi96EEESG_EEEaNS5_IJlSC_lEEEaSJ_NS4_8TiledMMAINS4_8MMA_AtomIJNS4_4SM904GMMA26MMA_64x96x32_S32S8S8_SS_TNEEEENS4_6LayoutISD_NS5_IJSC_NSA_ILi0EEESR_EEEEENS5_IJNS4_10UnderscoreESU_SU_EEEEENS4_13SM90_TMA_LOADENS4_14ComposedLayoutINS4_7SwizzleILi3ELi4ELi3EEENS4_18smem_ptr_flag_bitsILi8EEENSQ_INS5_IJNSA_ILi8EEESG_EEENS5_IJSG_SC_EEEEEEEvNS4_8identityENS4_23SM90_TMA_LOAD_MULTICASTES17_vS18_EENS_8epilogue10collective6detail29Sm90TmaWarpSpecializedAdapterINS1C_15DefaultEpilogueIaSJ_SJ_NS1B_6thread17LinearCombinationIaLi1EiiLNS1G_9ScaleType4KindE0ELNS_15FloatRoundStyleE2EaEENS1_15EpilogueDefaultEEEEEvvEEEEvNT_6ParamsE,@function
        .size           _ZN7cutlass13device_kernelINS_4gemm6kernel13GemmUniversalIN4cute5tupleIJiiiiEEENS1_10collective13CollectiveMmaINS1_34MainloopSm90TmaGmmaWarpSpecializedILi8ENS5_IJNS4_1CILi2EEENSA_ILi1EEESC_EEENS1_35KernelTmaWarpSpecializedCooperativeEEENS5_IJNSA_ILi128EEENSA_ILi96EEESG_EEEaNS5_IJlSC_lEEEaSJ_NS4_8TiledMMAINS4_8MMA_AtomIJNS4_4SM904GMMA26MMA_64x96x32_S32S8S8_SS_TNEEEENS4_6LayoutISD_NS5_IJSC_NSA_ILi0EEESR_EEEEENS5_IJNS4_10UnderscoreESU_SU_EEEEENS4_13SM90_TMA_LOADENS4_14ComposedLayoutINS4_7SwizzleILi3ELi4ELi3EEENS4_18smem_ptr_flag_bitsILi8EEENSQ_INS5_IJNSA_ILi8EEESG_EEENS5_IJSG_SC_EEEEEEEvNS4_8identityENS4_23SM90_TMA_LOAD_MULTICASTES17_vS18_EENS_8epilogue10collective6detail29Sm90TmaWarpSpecializedAdapterINS1C_15DefaultEpilogueIaSJ_SJ_NS1B_6thread17LinearCombinationIaLi1EiiLNS1G_9ScaleType4KindE0ELNS_15FloatRoundStyleE2EaEENS1_15EpilogueDefaultEEEEEvvEEEEvNT_6ParamsE,(.L_x_178 - _ZN7cutlass13device_kernelINS_4gemm6kernel13GemmUniversalIN4cute5tupleIJiiiiEEENS1_10collective13CollectiveMmaINS1_34MainloopSm90TmaGmmaWarpSpecializedILi8ENS5_IJNS4_1CILi2EEENSA_ILi1EEESC_EEENS1_35KernelTmaWarpSpecializedCooperativeEEENS5_IJNSA_ILi128EEENSA_ILi96EEESG_EEEaNS5_IJlSC_lEEEaSJ_NS4_8TiledMMAINS4_8MMA_AtomIJNS4_4SM904GMMA26MMA_64x96x32_S32S8S8_SS_TNEEEENS4_6LayoutISD_NS5_IJSC_NSA_ILi0EEESR_EEEEENS5_IJNS4_10UnderscoreESU_SU_EEEEENS4_13SM90_TMA_LOADENS4_14ComposedLayoutINS4_7SwizzleILi3ELi4ELi3EEENS4_18smem_ptr_flag_bitsILi8EEENSQ_INS5_IJNSA_ILi8EEESG_EEENS5_IJSG_SC_EEEEEEEvNS4_8identityENS4_23SM90_TMA_LOAD_MULTICASTES17_vS18_EENS_8epilogue10collective6detail29Sm90TmaWarpSpecializedAdapterINS1C_15DefaultEpilogueIaSJ_SJ_NS1B_6thread17LinearCombinationIaLi1EiiLNS1G_9ScaleType4KindE0ELNS_15FloatRoundStyleE2EaEENS1_15EpilogueDefaultEEEEEvvEEEEvNT_6ParamsE)
        .other          _ZN7cutlass13device_kernelINS_4gemm6kernel13GemmUniversalIN4cute5tupleIJiiiiEEENS1_10collective13CollectiveMmaINS1_34MainloopSm90TmaGmmaWarpSpecializedILi8ENS5_IJNS4_1CILi2EEENSA_ILi1EEESC_EEENS1_35KernelTmaWarpSpecializedCooperativeEEENS5_IJNSA_ILi128EEENSA_ILi96EEESG_EEEaNS5_IJlSC_lEEEaSJ_NS4_8TiledMMAINS4_8MMA_AtomIJNS4_4SM904GMMA26MMA_64x96x32_S32S8S8_SS_TNEEEENS4_6LayoutISD_NS5_IJSC_NSA_ILi0EEESR_EEEEENS5_IJNS4_10UnderscoreESU_SU_EEEEENS4_13SM90_TMA_LOADENS4_14ComposedLayoutINS4_7SwizzleILi3ELi4ELi3EEENS4_18smem_ptr_flag_bitsILi8EEENSQ_INS5_IJNSA_ILi8EEESG_EEENS5_IJSG_SC_EEEEEEEvNS4_8identityENS4_23SM90_TMA_LOAD_MULTICASTES17_vS18_EENS_8epilogue10collective6detail29Sm90TmaWarpSpecializedAdapterINS1C_15DefaultEpilogueIaSJ_SJ_NS1B_6thread17LinearCombinationIaLi1EiiLNS1G_9ScaleType4KindE0ELNS_15FloatRoundStyleE2EaEENS1_15EpilogueDefaultEEEEEvvEEEEvNT_6ParamsE,@"STO_CUDA_ENTRY STV_DEFAULT"
_ZN7cutlass13device_kernelINS_4gemm6kernel13GemmUniversalIN4cute5tupleIJiiiiEEENS1_10collective13CollectiveMmaINS1_34MainloopSm90TmaGmmaWarpSpecializedILi8ENS5_IJNS4_1CILi2EEENSA_ILi1EEESC_EEENS1_35KernelTmaWarpSpecializedCooperativeEEENS5_IJNSA_ILi128EEENSA_ILi96EEESG_EEEaNS5_IJlSC_lEEEaSJ_NS4_8TiledMMAINS4_8MMA_AtomIJNS4_4SM904GMMA26MMA_64x96x32_S32S8S8_SS_TNEEEENS4_6LayoutISD_NS5_IJSC_NSA_ILi0EEESR_EEEEENS5_IJNS4_10UnderscoreESU_SU_EEEEENS4_13SM90_TMA_LOADENS4_14ComposedLayoutINS4_7SwizzleILi3ELi4ELi3EEENS4_18smem_ptr_flag_bitsILi8EEENSQ_INS5_IJNSA_ILi8EEESG_EEENS5_IJSG_SC_EEEEEEEvNS4_8identityENS4_23SM90_TMA_LOAD_MULTICASTES17_vS18_EENS_8epilogue10collective6detail29Sm90TmaWarpSpecializedAdapterINS1C_15DefaultEpilogueIaSJ_SJ_NS1B_6thread17LinearCombinationIaLi1EiiLNS1G_9ScaleType4KindE0ELNS_15FloatRoundStyleE2EaEENS1_15EpilogueDefaultEEEEEvvEEEEvNT_6ParamsE:
[----:B------:R-:W0:Y:S01]  /*0000*/  LDC R1, c[0x0][0x28] ;  /* 0x00000a00ff017b82 */ /* 0x000e220000000800 */
[----:B------:R-:W1:Y:S01]  /*0010*/  S2R R77, SR_TID.X ;  /* 0x00000000004d7919 */ /* 0x000e620000002100 */
[----:B------:R-:W-:Y:S01]  /*0020*/  ELECT P0, URZ, PT ;  /* 0x00000000003f782f */ /* 0x000fe20003800000 */
[----:B------:R-:W-:Y:S01]  /*0030*/  BSSY B0, `(.L_x_0) ;  /* 0x000000f000007945 */ /* 0x000fe20003800000 */
[--C-:B-1----:R-:W-:Y:S02]  /*0040*/  SHF.R.U32.HI R0, RZ, 0x5, R77.reuse ;  /* 0x00000005ff007819 */ /* 0x102fe4000001164d */
[----:B------:R-:W-:-:S03]  /*0050*/  SHF.R.U32.HI R7, RZ, 0x7, R77 ;  /* 0x00000007ff077819 */ /* 0x000fc6000001164d */
[----:B------:R-:W1:Y:S04]  /*0060*/  SHFL.IDX PT, R3, R0, RZ, 0x1f ;  /* 0x00001fff00037589 */ /* 0x000e6800000e0000 */
[----:B------:R2:W3:Y:S01]  /*0070*/  SHFL.IDX PT, R2, R7, RZ, 0x1f ;  /* 0x00001fff07027589 */ /* 0x0004e200000e0000 */
[----:B-1----:R-:W-:-:S13]  /*0080*/  ISETP.NE.OR P0, PT, R3, RZ, !P0 ;  /* 0x000000ff0300720c */ /* 0x002fda0004705670 */
[----:B0-23--:R-:W-:Y:S05]  /*0090*/  @P0 BRA `(.L_x_1) ;  /* 0x0000000000200947 */ /* 0x00dfea0003800000 */
[----:B------:R-:W-:Y:S02]  /*00a0*/  ULDC.64 UR4, c[0x0][0x198] ;  /* 0x0000660000047ab9 */ /* 0x000fe40000000a00 */
[----:B------:R-:W-:Y:S02]  /*00b0*/  UIADD3 UR6, UP0, UR4, 0xf0, URZ ;  /* 0x000000f004067890 */ /* 0x000fe4000ff1e03f */
[----:B------:R-:W-:Y:S02]  /*00c0*/  UIADD3 UR4, UP1, UR4, 0x1f0, URZ ;  /* 0x000001f004047890 */ /* 0x000fe4000ff3e03f */
[----:B------:R-:W-:Y:S02]  /*00d0*/  UIADD3.X UR7, URZ, UR5, URZ, UP0, !UPT ;  /* 0x000000053f077290 */ /* 0x000fe400087fe43f */
[----:B------:R-:W-:-:S07]  /*00e0*/  UIADD3.X UR5, URZ, UR5, URZ, UP1, !UPT ;  /* 0x000000053f057290 */ /* 0x000fce0008ffe43f */
[----:B------:R0:W-:Y:S02]  /*00f0*/  UTMACCTL.PF [UR6] ;  /* 0x00000000060079b9 */ /* 0x0001e40008040000 */
[----:B------:R0:W-:Y:S02]  /*0100*/  UTMACCTL.PF [UR4] ;  /* 0x00000000040079b9 */ /* 0x0001e40008040000 */
[----:B0-----:R-:W-:Y:S01]  /*0110*/  NOP ;  /* 0x0000000000007918 */ /* 0x001fe20000000000 */
.L_x_1:
[----:B------:R-:W-:Y:S05]  /*0120*/  BSYNC B0 ;  /* 0x0000000000007941 */ /* 0x000fea0003800000 */
.L_x_0:
[----:B------:R-:W0:Y:S02]  /*0130*/  SHFL.IDX PT, R5, R0, RZ, 0x1f ;  /* 0x00001fff00057589 */ /* 0x000e2400000e0000 */
[----:B0-----:R-:W-:-:S13]  /*0140*/  ISETP.NE.AND P0, PT, R5, RZ, PT ;  /* 0x000000ff0500720c */ /* 0x001fda0003f05270 */
[----:B------:R-:W-:Y:S05]  /*0150*/  @P0 BRA `(.L_x_2) ;  /* 0x0000000000840947 */ /* 0x000fea0003800000 */
[----:B------:R-:W-:Y:S01]  /*0160*/  ELECT P0, URZ, PT ;  /* 0x00000000003f782f */ /* 0x000fe20003800000 */
[----:B------:R-:W-:-:S12]  /*0170*/  BSSY B0, `(.L_x_2) ;  /* 0x000001f000007945 */ /* 0x000fd80003800000 */
[----:B------:R-:W-:Y:S05]  /*0180*/  @!P0 BRA `(.L_x_3) ;  /* 0x0000000000748947 */ /* 0x000fea0003800000 */
[----:B------:R-:W0:Y:S01]  /*0190*/  S2UR UR8, SR_CgaCtaId ;  /* 0x00000000000879c3 */ /* 0x000e220000008800 */
[----:B------:R-:W-:Y:S01]  /*01a0*/  UMOV UR4, 0x400 ;  /* 0x0000040000047882 */ /* 0x000fe20000000000 */
[----:B------:R-:W-:Y:S01]  /*01b0*/  UMOV UR5, 0x1 ;  /* 0x0000000100057882 */ /* 0x000fe20000000000 */
[----:B------:R-:W-:Y:S02]  /*01c0*/  UMOV UR6, 0x4 ;  /* 0x0000000400067882 */ /* 0x000fe40000000000 */
[----:B------:R-:W-:-:S04]  /*01d0*/  UIADD3 UR6, -UR6, 0x100000, URZ ;  /* 0x0010000006067890 */ /* 0x000fc8000fffe13f */
[----:B------:R-:W-:Y:S02]  /*01e0*/  USHF.L.U32 UR7, UR6, 0xb, URZ ;  /* 0x0000000b06077899 */ /* 0x000fe4000800063f */
[----:B------:R-:W-:Y:S02]  /*01f0*/  USHF.L.U32 UR6, UR6, 0x1, URZ ;  /* 0x0000000106067899 */ /* 0x000fe4000800063f */
[----:B0-----:R-:W-:Y:S02]  /*0200*/  ULEA UR8, UR8, UR4, 0x18 ;  /* 0x0000000408087291 */ /* 0x001fe4000f8ec03f */
[----:B------:R-:W-:-:S04]  /*0210*/  UIADD3 UR4, -UR5, 0x100000, URZ ;  /* 0x0010000005047890 */ /* 0x000fc8000fffe13f */
[----:B------:R-:W-:Y:S02]  /*0220*/  USHF.L.U32 UR5, UR4, 0xb, URZ ;  /* 0x0000000b04057899 */ /* 0x000fe4000800063f */
[----:B------:R-:W-:Y:S01]  /*0230*/  USHF.L.U32 UR4, UR4, 0x1, URZ ;  /* 0x0000000104047899 */ /* 0x000fe2000800063f */
[----:B------:R-:W0:Y:S11]  /*0240*/  FENCE.VIEW.ASYNC.S ;  /* 0x00000000000073c6 */ /* 0x000e360000000000 */
[----:B0-----:R0:W1:Y:S01]  /*0250*/  SYNCS.EXCH.64 URZ, [UR8], UR4 ;  /* 0x00000004083f75b2 */ /* 0x0010620008000100 */
[----:B------:R0:W2:Y:S01]  /*0260*/  SYNCS.EXCH.64 URZ, [UR8+0x40], UR6 ;  /* 0x00004006083f75b2 */ /* 0x0000a20008000100 */
[----:B------:R0:W3:Y:S01]  /*0270*/  SYNCS.EXCH.64 URZ, [UR8+0x8], UR4 ;  /* 0x00000804083f75b2 */ /* 0x0000e20008000100 */
[----:B------:R0:W4:Y:S01]  /*0280*/  SYNCS.EXCH.64 URZ, [UR8+0x48], UR6 ;  /* 0x00004806083f75b2 */ /* 0x0001220008000100 */
[----:B------:R0:W0:Y:S01]  /*0290*/  SYNCS.EXCH.64 URZ, [UR8+0x10], UR4 ;  /* 0x00001004083f75b2 */ /* 0x0000220008000100 */
        /* <DEDUP_REMOVED lines=11> */
[----:B------:R-:W-:Y:S01]  /*0350*/  NOP ;  /* 0x0000000000007918 */ /* 0x000fe20000000000 */
.L_x_3:
[----:B0-----:R-:W-:Y:S05]  /*0360*/  BSYNC B0 ;  /* 0x0000000000007941 */ /* 0x001fea0003800000 */
.L_x_2:
[----:B------:R-:W-:Y:S01]  /*0370*/  SHF.R.S32.HI R4, RZ, 0x1f, R77 ;  /* 0x0000001fff047819 */ /* 0x000fe2000001144d */
[----:B------:R-:W0:Y:S01]  /*0380*/  SHFL.IDX PT, R0, R0, RZ, 0x1f ;  /* 0x00001fff00007589 */ /* 0x000e2200000e0000 */
[----:B------:R-:W5:Y:S01]  /*0390*/  S2UR UR8, SR_CTAID.X ;  /* 0x00000000000879c3 */ /* 0x000f620000002500 */
[----:B------:R-:W-:Y:S02]  /*03a0*/  ELECT P0, URZ, PT ;  /* 0x00000000003f782f */ /* 0x000fe40003800000 */
[----:B------:R-:W-:Y:S01]  /*03b0*/  LEA.HI R4, R4, R77, RZ, 0x7 ;  /* 0x0000004d04047211 */ /* 0x000fe200078f38ff */
[----:B------:R-:W-:Y:S01]  /*03c0*/  ULDC UR4, c[0x0][0x150] ;  /* 0x0000540000047ab9 */ /* 0x000fe20000000800 */
[----:B------:R-:W-:Y:S01]  /*03d0*/  SHF.R.S32.HI R6, RZ, 0x1f, R5 ;  /* 0x0000001fff067819 */ /* 0x000fe20000011405 */
[----:B------:R-:W-:Y:S01]  /*03e0*/  NOP ;  /* 0x0000000000007918 */ /* 0x000fe20000000000 */
[----:B------:R-:W-:Y:S01]  /*03f0*/  LOP3.LUT R4, R4, 0xffffff80, RZ, 0xc0, !PT ;  /* 0xffffff8004047812 */ /* 0x000fe200078ec0ff */
[----:B------:R-:W-:Y:S01]  /*0400*/  NOP ;  /* 0x0000000000007918 */ /* 0x000fe20000000000 */
[----:B------:R-:W-:Y:S01]  /*0410*/  LEA.HI R6, R6, R5, RZ, 0x2 ;  /* 0x0000000506067211 */ /* 0x000fe200078f10ff */
[----:B------:R-:W1:Y:S01]  /*0420*/  LDC R11, c[0x0][0x144] ;  /* 0x00005100ff0b7b82 */ /* 0x000e620000000800 */
[----:B------:R-:W-:Y:S01]  /*0430*/  IMAD.MOV.U32 R22, RZ, RZ, 0x1 ;  /* 0x00000001ff167424 */ /* 0x000fe200078e00ff */
[----:B------:R-:W-:Y:S01]  /*0440*/  ISETP.NE.AND P3, PT, R2, RZ, PT ;  /* 0x000000ff0200720c */ /* 0x000fe20003f65270 */
[----:B------:R-:W-:Y:S01]  /*0450*/  IMAD.IADD R8, R77, 0x1, -R4 ;  /* 0x000000014d087824 */ /* 0x000fe200078e0a04 */
[----:B------:R-:W-:Y:S01]  /*0460*/  LOP3.LUT R6, R6, 0x3ffffffc, RZ, 0xc0, !PT ;  /* 0x3ffffffc06067812 */ /* 0x000fe200078ec0ff */
[----:B------:R-:W2:Y:S03]  /*0470*/  S2R R4, SR_CTAID.Y ;  /* 0x0000000000047919 */ /* 0x000ea60000002600 */
[----:B------:R-:W-:Y:S01]  /*0480*/  SHF.R.S32.HI R9, RZ, 0x1f, R8 ;  /* 0x0000001fff097819 */ /* 0x000fe20000011408 */
[----:B------:R-:W-:Y:S01]  /*0490*/  IMAD.IADD R6, R5, 0x1, -R6 ;  /* 0x0000000105067824 */ /* 0x000fe200078e0a06 */
[----:B------:R-:W3:Y:S02]  /*04a0*/  LDC R13, c[0x0][0x140] ;  /* 0x00005000ff0d7b82 */ /* 0x000ee40000000800 */
[----:B------:R-:W-:-:S02]  /*04b0*/  LEA.HI R9, R9, R8, RZ, 0x3 ;  /* 0x0000000809097211 */ /* 0x000fc400078f18ff */
[----:B0-----:R-:W-:Y:S02]  /*04c0*/  ISETP.NE.OR P0, PT, R0, RZ, !P0 ;  /* 0x000000ff0000720c */ /* 0x001fe40004705670 */
[--C-:B------:R-:W-:Y:S02]  /*04d0*/  SHF.R.S32.HI R0, RZ, 0x3, R9.reuse ;  /* 0x00000003ff007819 */ /* 0x100fe40000011409 */
[----:B-----5:R-:W-:Y:S02]  /*04e0*/  I2FP.F32.U32 R10, UR8 ;  /* 0x00000008000a7c45 */ /* 0x020fe40008201000 */
[----:B------:R-:W-:-:S03]  /*04f0*/  SHF.R.S32.HI R9, RZ, 0x1f, R9 ;  /* 0x0000001fff097819 */ /* 0x000fc60000011409 */
[----:B------:R-:W-:Y:S01]  /*0500*/  FMUL R10, R10, UR4 ;  /* 0x000000040a0a7c20 */ /* 0x000fe20008400000 */
[----:B------:R-:W-:Y:S01]  /*0510*/  LEA.HI R9, R9, R0, RZ, 0x2 ;  /* 0x0000000009097211 */ /* 0x000fe200078f10ff */
[----:B------:R-:W-:Y:S02]  /*0520*/  ULDC UR4, c[0x0][0x154] ;  /* 0x0000550000047ab9 */ /* 0x000fe40000000800 */
[----:B------:R-:W-:Y:S01]  /*0530*/  VOTEU.ALL UP0, P0 ;  /* 0x00000000003f7886 */ /* 0x000fe20000000000 */
[----:B------:R-:W-:Y:S01]  /*0540*/  LOP3.LUT R9, R9, 0xfffffffc, RZ, 0xc0, !PT ;  /* 0xfffffffc09097812 */ /* 0x000fe200078ec0ff */
[----:B------:R-:W0:Y:S01]  /*0550*/  F2I.U32.TRUNC.NTZ R10, R10 ;  /* 0x0000000a000a7305 */ /* 0x000e22000020f000 */
[----:B------:R-:W-:Y:S02]  /*0560*/  VOTEU.ALL UP1, P0 ;  /* 0x00000000003f7886 */ /* 0x000fe40000020000 */
[----:B------:R-:W5:Y:S01]  /*0570*/  @!UP0 S2UR UR7, SR_CgaCtaId ;  /* 0x00000000000789c3 */ /* 0x000f620000008800 */
[----:B------:R-:W-:Y:S01]  /*0580*/  IMAD.IADD R9, R0, 0x1, -R9 ;  /* 0x0000000100097824 */ /* 0x000fe200078e0a09 */
[----:B------:R-:W-:Y:S01]  /*0590*/  SHF.R.S32.HI R0, RZ, 0x1f, R3 ;  /* 0x0000001fff007819 */ /* 0x000fe20000011403 */
[----:B------:R-:W-:Y:S01]  /*05a0*/  @!UP0 UMOV UR6, 0x400 ;  /* 0x0000040000068882 */ /* 0x000fe20000000000 */
[----:B---3--:R-:W-:Y:S01]  /*05b0*/  ISETP.EQ.U32.AND P2, PT, R13, 0x1, PT ;  /* 0x000000010d00780c */ /* 0x008fe20003f42070 */
[----:B------:R-:W-:Y:S01]  /*05c0*/  IMAD R19, R6, 0x4, R9 ;  /* 0x0000000406137824 */ /* 0x000fe200078e0209 */
[----:B--2---:R-:W-:-:S02]  /*05d0*/  I2FP.F32.U32 R12, R4 ;  /* 0x00000004000c7245 */ /* 0x004fc40000201000 */
[----:B------:R-:W2:Y:S01]  /*05e0*/  LDC R9, c[0x0][0x148] ;  /* 0x00005200ff097b82 */ /* 0x000ea20000000800 */
[----:B------:R-:W-:Y:S02]  /*05f0*/  LEA.HI R0, R0, R3, RZ, 0x2 ;  /* 0x0000000300007211 */ /* 0x000fe400078f10ff */
[----:B------:R-:W-:Y:S01]  /*0600*/  LEA.HI R6, R19, R19, RZ, 0x1 ;  /* 0x0000001313067211 */ /* 0x000fe200078f08ff */
[----:B0-----:R-:W-:Y:S02]  /*0610*/  IMAD.MOV R14, RZ, RZ, -R10 ;  /* 0x000000ffff0e7224 */ /* 0x001fe400078e0a0a */
[----:B------:R-:W-:Y:S01]  /*0620*/  FMUL R12, R12, UR4 ;  /* 0x000000040c0c7c20 */ /* 0x000fe20008400000 */
[----:B------:R-:W-:Y:S01]  /*0630*/  LOP3.LUT R0, R0, 0xfffffffc, RZ, 0xc0, !PT ;  /* 0xfffffffc00007812 */ /* 0x000fe200078ec0ff */
[----:B------:R-:W-:Y:S01]  /*0640*/  UMOV UR4, 0x20 ;  /* 0x0000002000047882 */ /* 0x000fe20000000000 */
[----:B------:R-:W-:Y:S01]  /*0650*/  LOP3.LUT R10, R6, 0xfffffffe, RZ, 0xc0, !PT ;  /* 0xfffffffe060a7812 */ /* 0x000fe200078ec0ff */
[----:B-1----:R-:W-:Y:S01]  /*0660*/  IMAD R6, R11, R14, UR8 ;  /* 0x000000080b067e24 */ /* 0x002fe2000f8e020e */
[----:B------:R-:W-:-:S04]  /*0670*/  @!UP0 UIADD3 UR4, -UR4, 0x100000, URZ ;  /* 0x0010000004048890 */ /* 0x000fc8000fffe13f */
[----:B------:R-:W-:Y:S02]  /*0680*/  @!UP0 USHF.L.U32 UR5, UR4, 0xb, URZ ;  /* 0x0000000b04058899 */ /* 0x000fe4000800063f */
[----:B------:R-:W-:Y:S01]  /*0690*/  @!UP0 USHF.L.U32 UR4, UR4, 0x1, URZ ;  /* 0x0000000104048899 */ /* 0x000fe2000800063f */
[----:B------:R-:W0:Y:S01]  /*06a0*/  F2I.U32.TRUNC.NTZ R12, R12 ;  /* 0x0000000c000c7305 */ /* 0x000e22000020f000 */
[----:B------:R-:W-:Y:S02]  /*06b0*/  IMAD.IADD R3, R3, 0x1, -R0 ;  /* 0x0000000103037824 */ /* 0x000fe400078e0a00 */
[C---:B------:R-:W-:Y:S02]  /*06c0*/  IMAD.IADD R11, R19.reuse, 0x1, -R10 ;  /* 0x00000001130b7824 */ /* 0x040fe400078e0a0a */
[----:B------:R-:W-:Y:S01]  /*06d0*/  IMAD.SHL.U32 R10, R19, 0x4, RZ ;  /* 0x00000004130a7824 */ /* 0x000fe200078e00ff */
[----:B-----5:R-:W-:Y:S01]  /*06e0*/  @!UP0 ULEA UR6, UR7, UR6, 0x18 ;  /* 0x0000000607068291 */ /* 0x020fe2000f8ec03f */
[----:B------:R-:W-:Y:S01]  /*06f0*/  ISETP.NE.AND P1, PT, R3, 0x3, PT ;  /* 0x000000030300780c */ /* 0x000fe20003f25270 */
[----:B------:R-:W-:Y:S01]  /*0700*/  VOTEU.ALL UP0, P0 ;  /* 0x00000000003f7886 */ /* 0x000fe20000000000 */
[----:B------:R-:W-:-:S02]  /*0710*/  ISETP.NE.AND P4, PT, R11, R6, PT ;  /* 0x000000060b00720c */ /* 0x000fc40003f85270 */
[----:B------:R-:W-:Y:S02]  /*0720*/  LOP3.LUT R19, R19, 0xc, R10, 0x78, !PT ;  /* 0x0000000c13137812 */ /* 0x000fe400078e780a */
[----:B------:R-:W-:Y:S01]  /*0730*/  LOP3.LUT P0, RZ, R8, 0x7, RZ, 0xc0, !PT ;  /* 0x0000000708ff7812 */ /* 0x000fe2000780c0ff */
[C---:B------:R-:W-:Y:S01]  /*0740*/  VIADD R8, R2.reuse, 0xffffffff ;  /* 0xffffffff02087836 */ /* 0x040fe20000000000 */
[----:B------:R-:W-:Y:S01]  /*0750*/  ISETP.EQ.OR P1, PT, R3, RZ, !P1 ;  /* 0x000000ff0300720c */ /* 0x000fe20004f22670 */
[----:B0-----:R-:W-:Y:S01]  /*0760*/  IMAD.MOV R23, RZ, RZ, -R12 ;  /* 0x000000ffff177224 */ /* 0x001fe200078e0a0c */
[----:B------:R-:W-:Y:S01]  /*0770*/  ISETP.LT.U32.AND P0, PT, R19, 0x2, !P0 ;  /* 0x000000021300780c */ /* 0x000fe20004701070 */
[----:B------:R-:W0:Y:S02]  /*0780*/  FENCE.VIEW.ASYNC.S ;  /* 0x00000000000073c6 */ /* 0x000e240000000000 */
[----:B0-----:R0:W1:Y:S01]  /*0790*/  @!UP0 SYNCS.EXCH.64 URZ, [UR6+0x90], UR4 ;  /* 0x00009004063f85b2 */ /* 0x0010620008000100 */
[----:B------:R-:W-:Y:S01]  /*07a0*/  ISETP.EQ.AND P1, PT, R2, RZ, P1 ;  /* 0x000000ff0200720c */ /* 0x000fe20000f22270 */
[----:B--2---:R-:W-:Y:S01]  /*07b0*/  IMAD R11, R9, R23, R4 ;  /* 0x00000017090b7224 */ /* 0x004fe200078e0204 */
[----:B------:R-:W-:-:S02]  /*07c0*/  ISETP.GE.U32.AND P6, PT, R8, 0x2, PT ;  /* 0x000000020800780c */ /* 0x000fc40003fc6070 */
[----:B------:R-:W-:Y:S02]  /*07d0*/  @P4 LEA.HI R0, R19, R19, RZ, 0x1 ;  /* 0x0000001313004211 */ /* 0x000fe400078f08ff */
[----:B------:R-:W-:Y:S02]  /*07e0*/  SEL R18, RZ, 0x1, !P1 ;  /* 0x00000001ff127807 */ /* 0x000fe40004800000 */
[----:B------:R-:W-:Y:S02]  /*07f0*/  @P4 SHF.R.S32.HI R0, RZ, 0x1, R0 ;  /* 0x00000001ff004819 */ /* 0x000fe40000011400 */
[----:B------:R-:W-:Y:S02]  /*0800*/  SEL R18, R18, 0x2, P6 ;  /* 0x0000000212127807 */ /* 0x000fe40003000000 */
[----:B------:R-:W-:Y:S02]  /*0810*/  @P4 ISETP.NE.AND P5, PT, R0, R11, PT ;  /* 0x0000000b0000420c */ /* 0x000fe40003fa5270 */
[----:B------:R-:W-:Y:S01]  /*0820*/  SEL R11, RZ, 0x1, !P0 ;  /* 0x00000001ff0b7807 */ /* 0x000fe20004000000 */
[----:B------:R0:W2:Y:S01]  /*0830*/  @!UP1 SYNCS.EXCH.64 URZ, [UR6+0x98], UR4 ;  /* 0x00009804063f95b2 */ /* 0x0000a20008000100 */
[----:B------:R-:W-:Y:S01]  /*0840*/  @P4 SEL R22, RZ, 0x1, P5 ;  /* 0x00000001ff164807 */ /* 0x000fe20002800000 */
[----:B------:R-:W-:Y:S01]  /*0850*/  NOP ;  /* 0x0000000000007918 */ /* 0x000fe20000000000 */
[----:B------:R-:W-:-:S02]  /*0860*/  LOP3.LUT R0, R77, 0x7f, RZ, 0xc0, !PT ;  /* 0x0000007f4d007812 */ /* 0x000fc400078ec0ff */
[----:B------:R-:W-:Y:S01]  /*0870*/  LOP3.LUT R22, R22, R11, RZ, 0xc0, !PT ;  /* 0x0000000b16167212 */ /* 0x000fe200078ec0ff */
[----:B01----:R-:W-:Y:S06]  /*0880*/  @!P2 BRA `(.L_x_4) ;  /* 0x000000000008a947 */ /* 0x003fec0003800000 */
[----:B--2-4-:R-:W-:Y:S01]  /*0890*/  UCGABAR_ARV ;  /* 0x00000000000079c7 */ /* 0x014fe20008000000 */
[----:B------:R-:W-:Y:S05]  /*08a0*/  BRA `(.L_x_5) ;  /* 0x0000000000047947 */ /* 0x000fea0003800000 */
.L_x_4:
[----:B--2-4-:R-:W-:Y:S01]  /*08b0*/  NOP ;  /* 0x0000000000007918 */ /* 0x014fe20000000000 */
.L_x_5:
[----:B------:R-:W0:Y:S01]  /*08c0*/  LDC R2, c[0x0][0x65c] ;  /* 0x00019700ff027b82 */ /* 0x000e220000000800 */
[----:B------:R-:W-:Y:S02]  /*08d0*/  IMAD.U32 R10, RZ, RZ, UR8 ;  /* 0x00000008ff0a7e24 */ /* 0x000fe4000f8e00ff */
[----:B------:R-:W-:Y:S01]  /*08e0*/  IMAD.MOV.U32 R11, RZ, RZ, RZ ;  /* 0x000000ffff0b7224 */ /* 0x000fe200078e00ff */
[----:B0-----:R-:W-:-:S04]  /*08f0*/  ISETP.NE.AND P1, PT, R2, 0x1, PT ;  /* 0x000000010200780c */ /* 0x001fc80003f25270 */
[----:B------:R-:W-:-:S09]  /*0900*/  P2R R5, PR, RZ, 0x2 ;  /* 0x00000002ff057803 */ /* 0x000fd20000000000 */
[----:B------:R-:W0:Y:S01]  /*0910*/  @P1 LDC R17, c[0x0][0x10] ;  /* 0x00000400ff111b82 */ /* 0x000e220000000800 */
[----:B------:R-:W-:Y:S02]  /*0920*/  @P1 IMAD.MOV.U32 R5, RZ, RZ, RZ ;  /* 0x000000ffff051224 */ /* 0x000fe400078e00ff */
[----:B------:R-:W-:-:S05]  /*0930*/  @P1 IMAD.MOV.U32 R15, RZ, RZ, RZ ;  /* 0x000000ffff0f1224 */ /* 0x000fca00078e00ff */
[----:B------:R-:W1:Y:S01]  /*0940*/  @!P1 LDC R13, c[0x0][0xc] ;  /* 0x00000300ff0d9b82 */ /* 0x000e620000000800 */
[----:B------:R-:W-:Y:S01]  /*0950*/  ULDC UR4, c[0x0][0xc] ;  /* 0x0000030000047ab9 */ /* 0x000fe20000000800 */
[----:B------:R-:W-:Y:S01]  /*0960*/  ULDC UR5, c[0x0][0x10] ;  /* 0x0000040000057ab9 */ /* 0x000fe20000000800 */
[----:B------:R-:W-:Y:S01]  /*0970*/  ULDC UR6, c[0x0][0x14] ;  /* 0x0000050000067ab9 */ /* 0x000fe20000000800 */
[----:B------:R-:W-:-:S04]  /*0980*/  UIMAD.WIDE.U32 UR4, UR4, UR5, URZ ;  /* 0x00000005040472a5 */ /* 0x000fc8000f8e003f */
[----:B------:R-:W-:Y:S02]  /*0990*/  UIMAD.WIDE.U32 UR36, UR4, UR6, URZ ;  /* 0x00000006042472a5 */ /* 0x000fe4000f8e003f */
[----:B------:R-:W-:-:S04]  /*09a0*/  UIMAD UR42, UR5, UR6, URZ ;  /* 0x00000006052a72a4 */ /* 0x000fc8000f8e023f */
[----:B------:R-:W-:Y:S01]  /*09b0*/  UIADD3 UR42, UR37, UR42, URZ ;  /* 0x0000002a252a7290 */ /* 0x000fe2000fffe03f */
[----:B0-----:R-:W-:-:S04]  /*09c0*/  @P1 IMAD.WIDE.U32 R16, R17, UR8, R4 ;  /* 0x0000000811101c25 */ /* 0x001fc8000f8e0004 */
[----:B------:R-:W-:Y:S02]  /*09d0*/  @P1 IMAD.IADD R17, R17, 0x1, R15 ;  /* 0x0000000111111824 */ /* 0x000fe400078e020f */
[----:B-1----:R-:W-:-:S04]  /*09e0*/  @!P1 IMAD.WIDE.U32 R10, R4, R13, R10 ;  /* 0x0000000d040a9225 */ /* 0x002fc800078e000a */
[----:B------:R-:W-:Y:S02]  /*09f0*/  @!P1 IMAD.MOV.U32 R16, RZ, RZ, R10 ;  /* 0x000000ffff109224 */ /* 0x000fe400078e000a */
[----:B------:R-:W-:Y:S01]  /*0a00*/  @!P1 IMAD.MOV.U32 R17, RZ, RZ, R11 ;  /* 0x000000ffff119224 */ /* 0x000fe200078e000b */
[----:B------:R-:W-:Y:S06]  /*0a10*/  @!P2 BRA `(.L_x_6) ;  /* 0x00000000000ca947 */ /* 0x000fec0003800000 */
[----:B------:R-:W-:Y:S01]  /*0a20*/  UCGABAR_WAIT ;  /* 0x0000000000007dc7 */ /* 0x000fe20008000000 */
[----:B------:R-:W-:Y:S01]  /*0a30*/  CCTL.IVALL ;  /* 0x00000000ff00798f */ /* 0x000fe20002000000 */
[----:B------:R-:W-:Y:S05]  /*0a40*/  BRA `(.L_x_7) ;  /* 0x0000000000047947 */ /* 0x000fea0003800000 */
.L_x_6:
[----:B------:R-:W-:Y:S06]  /*0a50*/  BAR.SYNC.DEFER_BLOCKING 0x0 ;  /* 0x0000000000007b1d */ /* 0x000fec0000010000 */
.L_x_7:
[----:B------:R-:W-:Y:S05]  /*0a60*/  @!P3 BRA `(.L_x_8) ;  /* 0x000000440004b947 */ /* 0x000fea0003800000 */
[----:B------:R-:W-:-:S13]  /*0a70*/  ISETP.GT.U32.AND P0, PT, R8, 0x1, PT ;  /* 0x000000010800780c */ /* 0x000fda0003f04070 */
[----:B------:R-:W-:Y:S05]  /*0a80*/  @P0 EXIT ;  /* 0x000000000000094d */ /* 0x000fea0003800000 */
[----:B------:R-:W-:Y:S01]  /*0a90*/  ULDC.64 UR4, c[0x0][0x650] ;  /* 0x0001940000047ab9 */ /* 0x000fe20000000a00 */
[----:B------:R-:W-:Y:S01]  /*0aa0*/  PRMT R3, RZ, 0x7610, R3 ;  /* 0x00007610ff037816 */ /* 0x000fe20000000003 */
[----:B------:R-:W-:Y:S01]  /*0ab0*/  IMAD.MOV.U32 R85, RZ, RZ, -0x1 ;  /* 0xffffffffff557424 */ /* 0x000fe200078e00ff */
[----:B------:R-:W-:Y:S01]  /*0ac0*/  ISETP.GE.U32.AND P0, PT, R16, UR4, PT ;  /* 0x0000000410007c0c */ /* 0x000fe2000bf06070 */
[----:B------:R-:W-:Y:S02]  /*0ad0*/  IMAD.MOV.U32 R84, RZ, RZ, -0x1 ;  /* 0xffffffffff547424 */ /* 0x000fe400078e00ff */
[----:B------:R-:W-:Y:S01]  /*0ae0*/  IMAD.MOV.U32 R83, RZ, RZ, -0x1 ;  /* 0xffffffffff537424 */ /* 0x000fe200078e00ff */
[----:B------:R-:W-:-:S13]  /*0af0*/  ISETP.GE.U32.AND.EX P0, PT, R17, UR5, PT, P0 ;  /* 0x0000000511007c0c */ /* 0x000fda000bf06100 */
[----:B------:R-:W-:Y:S05]  /*0b00*/  @P0 BRA `(.L_x_9) ;  /* 0x0000000400280947 */ /* 0x000fea0003800000 */
[----:B------:R-:W0:Y:S01]  /*0b10*/  LDC.64 R24, c[0x0][0x628] ;  /* 0x00018a00ff187b82 */ /* 0x000e220000000a00 */
[----:B------:R-:W-:Y:S02]  /*0b20*/  IMAD.MOV.U32 R10, RZ, RZ, R16 ;  /* 0x000000ffff0a7224 */ /* 0x000fe400078e0010 */
[----:B------:R-:W-:-:S05]  /*0b30*/  IMAD.MOV.U32 R11, RZ, RZ, R17 ;  /* 0x000000ffff0b7224 */ /* 0x000fca00078e0011 */
[----:B------:R-:W1:Y:S08]  /*0b40*/  LDC R8, c[0x0][0x630] ;  /* 0x00018c00ff087b82 */ /* 0x000e700000000800 */
[----:B------:R-:W2:Y:S01]  /*0b50*/  LDC.64 R26, c[0x0][0x620] ;  /* 0x00018800ff1a7b82 */ /* 0x000ea20000000a00 */
[----:B0-----:R-:W-:-:S04]  /*0b60*/  ISETP.NE.U32.AND P0, PT, R24, RZ, PT ;  /* 0x000000ff1800720c */ /* 0x001fc80003f05070 */
[----:B------:R-:W-:-:S13]  /*0b70*/  ISETP.NE.AND.EX P0, PT, R25, RZ, PT, P0 ;  /* 0x000000ff1900720c */ /* 0x000fda0003f05300 */
[----:B-12---:R-:W-:Y:S05]  /*0b80*/  @!P0 BRA `(.L_x_10) ;  /* 0x0000000000288947 */ /* 0x006fea0003800000 */
[----:B------:R-:W0:Y:S02]  /*0b90*/  LDC R3, c[0x0][0x634] ;  /* 0x00018d00ff037b82 */ /* 0x000e240000000800 */
[----:B0-----:R-:W-:-:S05]  /*0ba0*/  IADD3 R3, P0, R16, R3, RZ ;  /* 0x0000000310037210 */ /* 0x001fca0007f1e0ff */
[----:B------:R-:W-:-:S04]  /*0bb0*/  IMAD.X R21, RZ, RZ, R17, P0 ;  /* 0x000000ffff157224 */ /* 0x000fc800000e0611 */
[----:B------:R-:W-:-:S04]  /*0bc0*/  IMAD.WIDE.U32 R10, R21, R24, RZ ;  /* 0x00000018150a7225 */ /* 0x000fc800078e00ff */
[----:B------:R-:W-:-:S04]  /*0bd0*/  IMAD.WIDE.U32 R12, P0, R3, R25, R10 ;  /* 0x00000019030c7225 */ /* 0x000fc8000780000a */
[----:B------:R-:W-:-:S04]  /*0be0*/  IMAD.WIDE.U32 R10, R3, R24, RZ ;  /* 0x00000018030a7225 */ /* 0x000fc800078e00ff */
[----:B------:R-:W-:Y:S01]  /*0bf0*/  IMAD.X R15, RZ, RZ, RZ, P0 ;  /* 0x000000ffff0f7224 */ /* 0x000fe200000e06ff */
[----:B------:R-:W-:Y:S01]  /*0c00*/  IADD3 RZ, P0, R11, R12, RZ ;  /* 0x0000000c0bff7210 */ /* 0x000fe20007f1e0ff */
[----:B------:R-:W-:-:S04]  /*0c10*/  IMAD.MOV.U32 R14, RZ, RZ, R13 ;  /* 0x000000ffff0e7224 */ /* 0x000fc800078e000d */
[----:B------:R-:W-:-:S08]  /*0c20*/  IMAD.WIDE.U32.X R10, R21, R25, R14, P0 ;  /* 0x00000019150a7225 */ /* 0x000fd000000e040e */
.L_x_10:
[----:B------:R-:W0:Y:S01]  /*0c30*/  LDC.64 R30, c[0x0][0x640] ;  /* 0x00019000ff1e7b82 */ /* 0x000e220000000a00 */
[-CC-:B------:R-:W-:Y:S01]  /*0c40*/  SHF.R.U64 R83, R10, R8.reuse, R11.reuse ;  /* 0x000000080a537219 */ /* 0x180fe2000000120b */
[----:B------:R-:W-:Y:S01]  /*0c50*/  IMAD R29, R9, R23, R4 ;  /* 0x00000017091d7224 */ /* 0x000fe200078e0204 */
[----:B------:R-:W-:Y:S01]  /*0c60*/  SHF.R.U32.HI R3, RZ, R8, R11 ;  /* 0x00000008ff037219 */ /* 0x000fe2000001160b */
[----:B------:R-:W-:Y:S01]  /*0c70*/  IMAD.MOV.U32 R23, RZ, RZ, 0x1 ;  /* 0x00000001ff177424 */ /* 0x000fe200078e00ff */
[----:B------:R-:W-:-:S03]  /*0c80*/  IADD3 R5, P0, RZ, -R83, RZ ;  /* 0x80000053ff057210 */ /* 0x000fc60007f1e0ff */
[----:B------:R-:W1:Y:S02]  /*0c90*/  LDC R12, c[0x0][0x618] ;  /* 0x00018600ff0c7b82 */ /* 0x000e640000000800 */
[----:B------:R-:W-:Y:S02]  /*0ca0*/  IMAD.X R3, RZ, RZ, ~R3, P0 ;  /* 0x000000ffff037224 */ /* 0x000fe400000e0e03 */
[----:B------:R-:W-:-:S04]  /*0cb0*/  IMAD.WIDE.U32 R10, R5, R26, R16 ;  /* 0x0000001a050a7225 */ /* 0x000fc800078e0010 */
[----:B------:R-:W2:Y:S01]  /*0cc0*/  LDC R20, c[0x0][0x608] ;  /* 0x00018200ff147b82 */ /* 0x000ea20000000800 */
[----:B------:R-:W-:Y:S02]  /*0cd0*/  IMAD R8, R3, R26, RZ ;  /* 0x0000001a03087224 */ /* 0x000fe400078e02ff */
[----:B------:R-:W-:Y:S02]  /*0ce0*/  IMAD.MOV.U32 R3, RZ, RZ, -0x1 ;  /* 0xffffffffff037424 */ /* 0x000fe400078e00ff */
[----:B------:R-:W-:-:S03]  /*0cf0*/  IMAD R5, R5, R27, R8 ;  /* 0x0000001b05057224 */ /* 0x000fc600078e0208 */
[----:B------:R-:W3:Y:S01]  /*0d00*/  LDC R28, c[0x0][0x658] ;  /* 0x00019600ff1c7b82 */ /* 0x000ee20000000800 */
[----:B------:R-:W-:Y:S01]  /*0d10*/  IMAD.IADD R5, R11, 0x1, R5 ;  /* 0x000000010b057824 */ /* 0x000fe200078e0205 */
[----:B0-----:R-:W-:-:S04]  /*0d20*/  ISETP.NE.U32.AND P0, PT, R30, RZ, PT ;  /* 0x000000ff1e00720c */ /* 0x001fc80003f05070 */
[----:B------:R-:W-:Y:S02]  /*0d30*/  ISETP.NE.AND.EX P0, PT, R31, RZ, PT, P0 ;  /* 0x000000ff1f00720c */ /* 0x000fe40003f05300 */
[----:B------:R-:W0:Y:S01]  /*0d40*/  LDC R24, c[0x0][0x600] ;  /* 0x00018000ff187b82 */ /* 0x000e220000000800 */
[-CC-:B-1----:R-:W-:Y:S02]  /*0d50*/  SHF.R.U64 R14, R10, R12.reuse, R5.reuse ;  /* 0x0000000c0a0e7219 */ /* 0x182fe40000001205 */
[----:B------:R-:W-:-:S05]  /*0d60*/  SHF.R.U32.HI R5, RZ, R12, R5 ;  /* 0x0000000cff057219 */ /* 0x000fca0000011605 */
[----:B------:R-:W1:Y:S01]  /*0d70*/  LDC R15, c[0x0][0x648] ;  /* 0x00019200ff0f7b82 */ /* 0x000e620000000800 */
[-CC-:B--2---:R-:W-:Y:S02]  /*0d80*/  SHF.R.U64 R27, R14, R20.reuse, R5.reuse ;  /* 0x000000140e1b7219 */ /* 0x184fe40000001205 */
[----:B------:R-:W-:-:S05]  /*0d90*/  SHF.R.U32.HI R5, RZ, R20, R5 ;  /* 0x00000014ff057219 */ /* 0x000fca0000011605 */
[----:B------:R-:W2:Y:S01]  /*0da0*/  LDC R21, c[0x0][0x638] ;  /* 0x00018e00ff157b82 */ /* 0x000ea20000000800 */
[-CC-:B---3--:R-:W-:Y:S02]  /*0db0*/  SHF.R.U64 R20, R27, R28.reuse, R5.reuse ;  /* 0x0000001c1b147219 */ /* 0x188fe40000001205 */
[-C--:B------:R-:W-:Y:S02]  /*0dc0*/  SHF.L.U32 R3, R3, R28.reuse, RZ ;  /* 0x0000001c03037219 */ /* 0x080fe400000006ff */
[----:B------:R-:W-:Y:S01]  /*0dd0*/  SHF.R.U32.HI R5, RZ, R28, R5 ;  /* 0x0000001cff057219 */ /* 0x000fe20000011605 */
[----:B------:R-:W-:Y:S01]  /*0de0*/  IMAD.MOV.U32 R4, RZ, RZ, R20 ;  /* 0x000000ffff047224 */ /* 0x000fe200078e0014 */
[----:B------:R-:W-:Y:S01]  /*0df0*/  LOP3.LUT R12, RZ, R3, RZ, 0x33, !PT ;  /* 0x00000003ff0c7212 */ /* 0x000fe200078e33ff */
[----:B------:R-:W3:Y:S01]  /*0e00*/  LDC R25, c[0x0][0x610] ;  /* 0x00018400ff197b82 */ /* 0x000ee20000000800 */
[----:B------:R-:W-:Y:S05]  /*0e10*/  @!P0 BRA `(.L_x_11) ;  /* 0x0000000000288947 */ /* 0x000fea0003800000 */
[----:B------:R-:W4:Y:S02]  /*0e20*/  LDC R3, c[0x0][0x64c] ;  /* 0x00019300ff037b82 */ /* 0x000f240000000800 */
[----:B----4-:R-:W-:-:S05]  /*0e30*/  IADD3 R3, P0, R20, R3, RZ ;  /* 0x0000000314037210 */ /* 0x010fca0007f1e0ff */
        /* <DEDUP_REMOVED lines=8> */
.L_x_11:
[----:B-1----:R-:W-:Y:S01]  /*0ec0*/  SHF.R.U64 R4, R4, R15, R5 ;  /* 0x0000000f04047219 */ /* 0x002fe20000001205 */
[----:B0-----:R-:W-:Y:S01]  /*0ed0*/  VIADD R5, R24, 0xffffffff ;  /* 0xffffffff18057836 */ /* 0x001fe20000000000 */
[----:B------:R-:W-:Y:S02]  /*0ee0*/  SHF.L.U32 R3, R23, R28, RZ ;  /* 0x0000001c17037219 */ /* 0x000fe400000006ff */
[----:B------:R-:W-:Y:S01]  /*0ef0*/  LOP3.LUT R12, R27, R12, RZ, 0xc0, !PT ;  /* 0x0000000c1b0c7212 */ /* 0x000fe200078ec0ff */
[----:B------:R-:W-:Y:S01]  /*0f00*/  IMAD.MOV R8, RZ, RZ, -R4 ;  /* 0x000000ffff087224 */ /* 0x000fe200078e0a04 */
[----:B------:R-:W-:Y:S02]  /*0f10*/  SEL R6, R6, R29, !P1 ;  /* 0x0000001d06067207 */ /* 0x000fe40004800000 */
[----:B------:R-:W-:Y:S01]  /*0f20*/  LOP3.LUT R5, R14, R5, RZ, 0xc0, !PT ;  /* 0x000000050e057212 */ /* 0x000fe200078ec0ff */
[----:B------:R-:W-:Y:S02]  /*0f30*/  IMAD R9, R3, R4, R12 ;  /* 0x0000000403097224 */ /* 0x000fe400078e020c */
[----:B--2---:R-:W-:-:S02]  /*0f40*/  IMAD R3, R8, R21, R20 ;  /* 0x0000001508037224 */ /* 0x004fc400078e0214 */
[----:B---3--:R-:W-:Y:S02]  /*0f50*/  IMAD R6, R9, R25, R6 ;  /* 0x0000001909067224 */ /* 0x008fe400078e0206 */
[----:B------:R-:W-:Y:S02]  /*0f60*/  IMAD R85, R3, R24, R5 ;  /* 0x0000001803557224 */ /* 0x000fe400078e0205 */
[----:B------:R-:W-:-:S03]  /*0f70*/  IMAD.MOV.U32 R4, RZ, RZ, 0x1 ;  /* 0x00000001ff047424 */ /* 0x000fc600078e00ff */
[----:B------:R-:W-:Y:S02]  /*0f80*/  SEL R84, R85, R6, !P1 ;  /* 0x0000000655547207 */ /* 0x000fe40004800000 */
[----:B------:R-:W-:Y:S02]  /*0f90*/  PRMT R3, R4, 0x7610, R3 ;  /* 0x0000761004037816 */ /* 0x000fe40000000003 */
[----:B------:R-:W-:-:S07]  /*0fa0*/  SEL R85, R6, R85, !P1 ;  /* 0x0000005506557207 */ /* 0x000fce0004800000 */
.L_x_9:
[----:B------:R-:W-:-:S08]  /*0fb0*/  NOP ;  /* 0x0000000000007918 */ /* 0x000fd00000000000 */
[----:B------:R-:W0:Y:S02]  /*0fc0*/  USETMAXREG.TRY_ALLOC.CTAPOOL UP0, 0xe8 ;  /* 0x000000e8000079c8 */ /* 0x000e240008000600 */
[----:B0-----:R-:W-:-:S13]  /*0fd0*/  PLOP3.LUT P0, PT, PT, PT, UP0, 0x80, 0x0 ;  /* 0x000000000000781c */ /* 0x001fda0003f0f008 */
[----:B------:R-:W-:Y:S05]  /*0fe0*/  @!P0 BRA `(.L_x_9) ;  /* 0xfffffffc00f08947 */ /* 0x000fea000383ffff */
[----:B------:R-:W-:Y:S01]  /*0ff0*/  ULDC.64 UR4, c[0x0][0x598] ;  /* 0x0001660000047ab9 */ /* 0x000fe20000000a00 */
[----:B------:R-:W-:Y:S01]  /*1000*/  ULDC.64 UR38, c[0x0][0x208] ;  /* 0x0000820000267ab9 */ /* 0x000fe20000000a00 */
[----:B------:R-:W-:-:S04]  /*1010*/  ISETP.NE.U32.AND P0, PT, RZ, UR4, PT ;  /* 0x00000004ff007c0c */ /* 0x000fc8000bf05070 */
[----:B------:R-:W-:-:S13]  /*1020*/  ISETP.NE.AND.EX P0, PT, RZ, UR5, PT, P0 ;  /* 0x00000005ff007c0c */ /* 0x000fda000bf05300 */
[----:B------:R-:W-:Y:S05]  /*1030*/  @!P0 BRA `(.L_x_12) ;  /* 0x00000000001c8947 */ /* 0x000fea0003800000 */
[----:B------:R-:W0:Y:S02]  /*1040*/  LDC.64 R4, c[0x0][0x598] ;  /* 0x00016600ff047b82 */ /* 0x000e240000000a00 */
[----:B0-----:R-:W2:Y:S02]  /*1050*/  LDG.E.64 R4, desc[UR38][R4.64] ;  /* 0x0000002604047981 */ /* 0x001ea4000c1e1b00 */
[----:B--2---:R-:W-:-:S04]  /*1060*/  ISETP.NE.U32.AND P0, PT, R4, RZ, PT ;  /* 0x000000ff0400720c */ /* 0x004fc80003f05070 */
[----:B------:R-:W-:-:S13]  /*1070*/  ISETP.NE.AND.EX P0, PT, R5, RZ, PT, P0 ;  /* 0x000000ff0500720c */ /* 0x000fda0003f05300 */
[----:B------:R-:W-:Y:S05]  /*1080*/  @!P0 BRA `(.L_x_12) ;  /* 0x0000000000088947 */ /* 0x000fea0003800000 */
[----:B------:R0:W5:Y:S01]  /*1090*/  LD.E R23, desc[UR38][R4.64] ;  /* 0x0000002604177980 */ /* 0x000162000c101900 */
[----:B------:R-:W-:Y:S05]  /*10a0*/  BRA `(.L_x_13) ;  /* 0x0000000000247947 */ /* 0x000fea0003800000 */
.L_x_12:
[----:B------:R-:W-:Y:S02]  /*10b0*/  ULDC.64 UR4, c[0x0][0x588] ;  /* 0x0001620000047ab9 */ /* 0x000fe40000000a00 */
[----:B------:R-:W-:-:S04]  /*10c0*/  ISETP.NE.U32.AND P0, PT, RZ, UR4, PT ;  /* 0x00000004ff007c0c */ /* 0x000fc8000bf05070 */
[----:B------:R-:W-:-:S13]  /*10d0*/  ISETP.NE.AND.EX P0, PT, RZ, UR5, PT, P0 ;  /* 0x00000005ff007c0c */ /* 0x000fda000bf05300 */
[----:B------:R-:W-:Y:S05]  /*10e0*/  @!P0 BRA `(.L_x_14) ;  /* 0x00000000000c8947 */ /* 0x000fea0003800000 */
[----:B------:R-:W0:Y:S02]  /*10f0*/  LDC.64 R4, c[0x0][0x588] ;  /* 0x00016200ff047b82 */ /* 0x000e240000000a00 */
[----:B0-----:R1:W5:Y:S01]  /*1100*/  LDG.E R23, desc[UR38][R4.64] ;  /* 0x0000002604177981 */ /* 0x001362000c1e1900 */
[----:B------:R-:W-:Y:S05]  /*1110*/  BRA `(.L_x_13) ;  /* 0x0000000000087947 */ /* 0x000fea0003800000 */
.L_x_14:
[----:B------:R-:W-:Y:S02]  /*1120*/  ULDC UR4, c[0x0][0x580] ;  /* 0x0001600000047ab9 */ /* 0x000fe40000000800 */
[----:B------:R-:W-:-:S07]  /*1130*/  IMAD.U32 R23, RZ, RZ, UR4 ;  /* 0x00000004ff177e24 */ /* 0x000fce000f8e00ff */
.L_x_13:
[----:B------:R-:W-:Y:S02]  /*1140*/  ULDC.64 UR4, c[0x0][0x5a0] ;  /* 0x0001680000047ab9 */ /* 0x000fe40000000a00 */
[----:B------:R-:W-:-:S04]  /*1150*/  ISETP.NE.U32.AND P0, PT, RZ, UR4, PT ;  /* 0x00000004ff007c0c */ /* 0x000fc8000bf05070 */
[----:B------:R-:W-:-:S13]  /*1160*/  ISETP.NE.AND.EX P0, PT, RZ, UR5, PT, P0 ;  /* 0x00000005ff007c0c */ /* 0x000fda000bf05300 */
[----:B------:R-:W-:Y:S05]  /*1170*/  @!P0 BRA `(.L_x_15) ;  /* 0x00000000001c8947 */ /* 0x000fea0003800000 */
[----:B01----:R-:W0:Y:S02]  /*1180*/  LDC.64 R4, c[0x0][0x5a0] ;  /* 0x00016800ff047b82 */ /* 0x003e240000000a00 */
[----:B0-----:R-:W2:Y:S02]  /*1190*/  LDG.E.64 R4, desc[UR38][R4.64] ;  /* 0x0000002604047981 */ /* 0x001ea4000c1e1b00 */
[----:B--2---:R-:W-:-:S04]  /*11a0*/  ISETP.NE.U32.AND P0, PT, R4, RZ, PT ;  /* 0x000000ff0400720c */ /* 0x004fc80003f05070 */
[----:B------:R-:W-:-:S13]  /*11b0*/  ISETP.NE.AND.EX P0, PT, R5, RZ, PT, P0 ;  /* 0x000000ff0500720c */ /* 0x000fda0003f05300 */
[----:B------:R-:W-:Y:S05]  /*11c0*/  @!P0 BRA `(.L_x_15) ;  /* 0x0000000000088947 */ /* 0x000fea0003800000 */
[----:B------:R0:W5:Y:S01]  /*11d0*/  LD.E R74, desc[UR38][R4.64] ;  /* 0x00000026044a7980 */ /* 0x000162000c101900 */
[----:B------:R-:W-:Y:S05]  /*11e0*/  BRA `(.L_x_16) ;  /* 0x0000000000247947 */ /* 0x000fea0003800000 */
.L_x_15:
[----:B------:R-:W-:Y:S02]  /*11f0*/  ULDC.64 UR4, c[0x0][0x590] ;  /* 0x0001640000047ab9 */ /* 0x000fe40000000a00 */
[----:B------:R-:W-:-:S04]  /*1200*/  ISETP.NE.U32.AND P0, PT, RZ, UR4, PT ;  /* 0x00000004ff007c0c */ /* 0x000fc8000bf05070 */
[----:B------:R-:W-:-:S13]  /*1210*/  ISETP.NE.AND.EX P0, PT, RZ, UR5, PT, P0 ;  /* 0x00000005ff007c0c */ /* 0x000fda000bf05300 */
[----:B------:R-:W-:Y:S05]  /*1220*/  @!P0 BRA `(.L_x_17) ;  /* 0x00000000000c8947 */ /* 0x000fea0003800000 */
[----:B------:R-:W2:Y:S02]  /*1230*/  LDC.64 R74, c[0x0][0x590] ;  /* 0x00016400ff4a7b82 */ /* 0x000ea40000000a00 */
[----:B--2---:R2:W5:Y:S01]  /*1240*/  LDG.E R74, desc[UR38][R74.64] ;  /* 0x000000264a4a7981 */ /* 0x004562000c1e1900 */
[----:B------:R-:W-:Y:S05]  /*1250*/  BRA `(.L_x_16) ;  /* 0x0000000000087947 */ /* 0x000fea0003800000 */
.L_x_17:
[----:B------:R-:W-:Y:S02]  /*1260*/  ULDC UR4, c[0x0][0x584] ;  /* 0x0001610000047ab9 */ /* 0x000fe40000000800 */
[----:B------:R-:W-:-:S07]  /*1270*/  IMAD.U32 R74, RZ, RZ, UR4 ;  /* 0x00000004ff4a7e24 */ /* 0x000fce000f8e00ff */
.L_x_16:
[----:B------:R-:W-:-:S13]  /*1280*/  LOP3.LUT P0, RZ, R3, 0xff, RZ, 0xc0, !PT ;  /* 0x000000ff03ff7812 */ /* 0x000fda000780c0ff */
[----:B------:R-:W-:Y:S05]  /*1290*/  @!P0 EXIT ;  /* 0x000000000000894d */ /* 0x000fea0003800000 */
[----:B------:R-:W3:Y:S01]  /*12a0*/  LDC R76, c[0x0][0x658] ;  /* 0x00019600ff4c7b82 */ /* 0x000ee20000000800 */
[----:B------:R-:W-:Y:S01]  /*12b0*/  LOP3.LUT R7, R7, 0x1, RZ, 0xc0, !PT ;  /* 0x0000000107077812 */ /* 0x000fe200078ec0ff */
[----:B------:R-:W-:Y:S01]  /*12c0*/  ULDC.64 UR6, c[0x0][0x288] ;  /* 0x0000a20000067ab9 */ /* 0x000fe20000000a00 */
[----:B------:R-:W-:Y:S01]  /*12d0*/  SHF.R.U32.HI R3, RZ, 0x1, R0 ;  /* 0x00000001ff037819 */ /* 0x000fe20000011600 */
[----:B------:R-:W-:Y:S01]  /*12e0*/  UIADD3 UR4, UR7, 0x7f, URZ ;  /* 0x0000007f07047890 */ /* 0x000fe2000fffe03f */
[----:B------:R-:W-:Y:S01]  /*12f0*/  SHF.R.U32.HI R0, RZ, 0x2, R77 ;  /* 0x00000002ff007819 */ /* 0x000fe2000001164d */
[----:B01----:R-:W-:Y:S01]  /*1300*/  IMAD.SHL.U32 R5, R7, 0x40, RZ ;  /* 0x0000004007057824 */ /* 0x003fe200078e00ff */
[----:B------:R-:W-:Y:S01]  /*1310*/  LOP3.LUT R3, R3, 0x30, RZ, 0xc0, !PT ;  /* 0x0000003003037812 */ /* 0x000fe200078ec0ff */
[----:B------:R-:W0:Y:S01]  /*1320*/  LDC R79, c[0x0][0x600] ;  /* 0x00018000ff4f7b82 */ /* 0x000e220000000800 */
[----:B------:R-:W-:Y:S01]  /*1330*/  LOP3.LUT R0, R0, 0x7, RZ, 0xc0, !PT ;  /* 0x0000000700007812 */ /* 0x000fe200078ec0ff */
[----:B------:R-:W-:Y:S01]  /*1340*/  USHF.R.S32.HI UR5, URZ, 0x1f, UR4 ;  /* 0x0000001f3f057899 */ /* 0x000fe20008011404 */
[----:B--2---:R-:W-:Y:S01]  /*1350*/  LOP3.LUT R75, R77, 0x3, RZ, 0xc0, !PT ;  /* 0x000000034d4b7812 */ /* 0x004fe200078ec0ff */
[----:B------:R-:W-:Y:S01]  /*1360*/  IMAD.U32 R4, RZ, RZ, UR6 ;  /* 0x00000006ff047e24 */ /* 0x000fe2000f8e00ff */
[--C-:B------:R-:W-:Y:S01]  /*1370*/  LOP3.LUT R72, R5, 0x40, R0.reuse, 0xe2, !PT ;  /* 0x0000004005487812 */ /* 0x100fe200078ee200 */
[----:B------:R-:W-:Y:S01]  /*1380*/  ULEA.HI UR5, UR5, UR4, URZ, 0x7 ;  /* 0x0000000405057291 */ /* 0x000fe2000f8f383f */
[-C--:B------:R-:W-:Y:S01]  /*1390*/  IADD3 R0, RZ, -R3.reuse, -R0 ;  /* 0x80000003ff007210 */ /* 0x080fe20007ffe800 */
[----:B------:R-:W-:Y:S01]  /*13a0*/  IMAD.MOV.U32 R5, RZ, RZ, 0x1 ;  /* 0x00000001ff057424 */ /* 0x000fe200078e00ff */
[----:B------:R-:W-:Y:S01]  /*13b0*/  LOP3.LUT R72, R72, R3, RZ, 0xfc, !PT ;  /* 0x0000000348487212 */ /* 0x000fe200078efcff */
[----:B------:R-:W-:Y:S01]  /*13c0*/  USHF.R.S32.HI UR43, URZ, 0x7, UR5 ;  /* 0x000000073f2b7899 */ /* 0x000fe20008011405 */
[----:B------:R-:W-:Y:S01]  /*13d0*/  IMAD.MOV.U32 R3, RZ, RZ, -0x1 ;  /* 0xffffffffff037424 */ /* 0x000fe200078e00ff */
[----:B------:R-:W-:Y:S01]  /*13e0*/  LOP3.LUT R78, R77, 0x80, RZ, 0xc0, !PT ;  /* 0x000000804d4e7812 */ /* 0x000fe200078ec0ff */
[----:B------:R-:W-:Y:S01]  /*13f0*/  IMAD R0, R7, -0x40, R0 ;  /* 0xffffffc007007824 */ /* 0x000fe200078e0200 */
[----:B------:R-:W-:Y:S01]  /*1400*/  UISETP.LT.AND UP0, UPT, UR43, 0x1, UPT ;  /* 0x000000012b00788c */ /* 0x000fe2000bf01270 */
[----:B------:R-:W-:Y:S01]  /*1410*/  IMAD R75, R75, -0x2, R4 ;  /* 0xfffffffe4b4b7824 */ /* 0x000fe200078e0204 */
[-C--:B---3--:R-:W-:Y:S01]  /*1420*/  SHF.L.U32 R3, R3, R76.reuse, RZ ;  /* 0x0000004c03037219 */ /* 0x088fe200000006ff */
[----:B------:R-:W-:Y:S01]  /*1430*/  ULDC UR4, c[0x0][0x284] ;  /* 0x0000a10000047ab9 */ /* 0x000fe20000000800 */
[----:B------:R-:W-:Y:S01]  /*1440*/  USEL UR44, UR43, 0x1, UP0 ;  /* 0x000000012b2c7887 */ /* 0x000fe20008000000 */
[----:B------:R-:W-:Y:S01]  /*1450*/  SHF.L.U32 R76, R5, R76, RZ ;  /* 0x0000004c054c7219 */ /* 0x000fe200000006ff */
[----:B------:R-:W-:Y:S01]  /*1460*/  IMAD.SHL.U32 R77, R77, 0x2, RZ ;  /* 0x000000024d4d7824 */ /* 0x000fe200078e00ff */
[----:B------:R-:W-:Y:S01]  /*1470*/  SHF.R.U32.HI R78, RZ, 0x7, R78 ;  /* 0x00000007ff4e7819 */ /* 0x000fe2000001164e */
[----:B------:R-:W-:Y:S01]  /*1480*/  VIADD R81, R0, UR4 ;  /* 0x0000000400517c36 */ /* 0x000fe20008000000 */
[----:B------:R-:W-:Y:S01]  /*1490*/  LOP3.LUT R80, RZ, R3, RZ, 0x33, !PT ;  /* 0x00000003ff507212 */ /* 0x000fe200078e33ff */
[----:B0-----:R-:W-:Y:S01]  /*14a0*/  VIADD R79, R79, 0xffffffff ;  /* 0xffffffff4f4f7836 */ /* 0x001fe20000000000 */
[----:B------:R-:W-:Y:S01]  /*14b0*/  UIADD3 UR44, UR43, -UR44, URZ ;  /* 0x8000002c2b2c7290 */ /* 0x000fe2000fffe03f */
[----:B------:R-:W-:Y:S01]  /*14c0*/  IMAD.MOV.U32 R73, RZ, RZ, RZ ;  /* 0x000000ffff497224 */ /* 0x000fe200078e00ff */
[----:B------:R-:W-:Y:S01]  /*14d0*/  UMOV UR40, URZ ;  /* 0x0000003f00287c82 */ /* 0x000fe20008000000 */
[----:B------:R-:W-:-:S09]  /*14e0*/  UMOV UR41, URZ ;  /* 0x0000003f00297c82 */ /* 0x000fd20008000000 */
.L_x_135:
[----:B0-----:R-:W0:Y:S01]  /*14f0*/  SHFL.IDX PT, R0, R78, RZ, 0x1f ;  /* 0x00001fff4e007589 */ /* 0x001e2200000e0000 */
[----:B-1----:R-:W1:Y:S01]  /*1500*/  S2UR UR7, SR_CgaCtaId ;  /* 0x00000000000779c3 */ /* 0x002e620000008800 */
[----:B------:R-:W-:Y:S01]  /*1510*/  UMOV UR6, 0x400 ;  /* 0x0000040000067882 */ /* 0x000fe20000000000 */
[----:B0-----:R-:W-:Y:S01]  /*1520*/  R2UR UR4, R0 ;  /* 0x00000000000472ca */ /* 0x001fe200000e0000 */
[----:B-1----:R-:W-:-:S12]  /*1530*/  ULEA UR6, UR7, UR6, 0x18 ;  /* 0x0000000607067291 */ /* 0x002fd8000f8ec03f */
[----:B------:R-:W-:-:S04]  /*1540*/  ULEA.HI UR5, UR4, UR4, URZ, 0x1 ;  /* 0x0000000404057291 */ /* 0x000fc8000f8f083f */
[----:B------:R-:W-:-:S04]  /*1550*/  ULOP3.LUT UR5, UR5, 0x7fffe, URZ, 0xc0, !UPT ;  /* 0x0007fffe05057892 */ /* 0x000fc8000f8ec03f */
[----:B------:R-:W-:-:S03]  /*1560*/  UIADD3 UR5, UR4, -UR5, URZ ;  /* 0x8000000504057290 */ /* 0x000fc6000fffe03f */
[----:B------:R-:W-:Y:S01]  /*1570*/  ULDC UR4, c[0x0][0x28c] ;  /* 0x0000a30000047ab9 */ /* 0x000fe20000000800 */
[----:B------:R-:W-:Y:S01]  /*1580*/  ULEA UR5, UR5, UR6, 0xd ;  /* 0x0000000605057291 */ /* 0x000fe2000f8e683f */
[----:B------:R-:W-:-:S03]  /*1590*/  ISETP.LT.AND P0, PT, RZ, UR4, PT ;  /* 0x00000004ff007c0c */ /* 0x000fc6000bf01270 */
[----:B------:R-:W-:-:S04]  /*15a0*/  UIADD3 UR5, UR5, 0x180, URZ ;  /* 0x0000018005057890 */ /* 0x000fc8000fffe03f */
[----:B------:R-:W-:-:S04]  /*15b0*/  USHF.R.U32.HI UR5, URZ, 0x4, UR5 ;  /* 0x000000043f057899 */ /* 0x000fc80008011605 */
[----:B------:R-:W-:-:S04]  /*15c0*/  ULOP3.LUT UR5, UR5, 0x3fff, URZ, 0xc0, !UPT ;  /* 0x00003fff05057892 */ /* 0x000fc8000f8ec03f */
[----:B------:R-:W-:Y:S01]  /*15d0*/  ULOP3.LUT UR45, UR5, 0x10000, URZ, 0xfc, !UPT ;  /* 0x00010000052d7892 */ /* 0x000fe2000f8efc3f */
[----:B----4-:R-:W-:Y:S11]  /*15e0*/  @P0 BRA `(.L_x_18) ;  /* 0x0000000000400947 */ /* 0x010ff60003800000 */
[----:B------:R-:W-:Y:S01]  /*15f0*/  MOV R0, 0x0 ;  /* 0x0000000000007802 */ /* 0x000fe20000000f00 */
[----:B------:R-:W-:Y:S01]  /*1600*/  ULDC.64 UR4, c[0x4][0x68] ;  /* 0x01001a0000047ab9 */ /* 0x000fe20000000a00 */
[----:B------:R-:W-:Y:S01]  /*1610*/  ULDC.64 UR6, c[0x4][0x8] ;  /* 0x0100020000067ab9 */ /* 0x000fe20000000a00 */
[----:B------:R-:W-:Y:S01]  /*1620*/  IMAD.U32 R4, RZ, RZ, UR4 ;  /* 0x00000004ff047e24 */ /* 0x000fe2000f8e00ff */
[----:B------:R0:W1:Y:S01]  /*1630*/  LDC.64 R14, c[0x4][R0] ;  /* 0x01000000000e7b82 */ /* 0x0000620000000a00 */
[----:B------:R-:W-:Y:S01]  /*1640*/  IMAD.U32 R5, RZ, RZ, UR5 ;  /* 0x00000005ff057e24 */ /* 0x000fe2000f8e00ff */
[----:B------:R-:W-:Y:S01]  /*1650*/  ULDC.64 UR4, c[0x4][0x70] ;  /* 0x01001c0000047ab9 */ /* 0x000fe20000000a00 */
[----:B------:R-:W-:Y:S02]  /*1660*/  IMAD.U32 R10, RZ, RZ, UR6 ;  /* 0x00000006ff0a7e24 */ /* 0x000fe4000f8e00ff */
[----:B------:R-:W-:Y:S02]  /*1670*/  IMAD.U32 R6, RZ, RZ, UR4 ;  /* 0x00000004ff067e24 */ /* 0x000fe4000f8e00ff */
[----:B------:R-:W-:-:S02]  /*1680*/  IMAD.U32 R7, RZ, RZ, UR5 ;  /* 0x00000005ff077e24 */ /* 0x000fc4000f8e00ff */
[----:B------:R-:W-:Y:S02]  /*1690*/  IMAD.U32 R11, RZ, RZ, UR7 ;  /* 0x00000007ff0b7e24 */ /* 0x000fe4000f8e00ff */
[----:B------:R-:W-:Y:S02]  /*16a0*/  IMAD.MOV.U32 R8, RZ, RZ, 0x1e1 ;  /* 0x000001e1ff087424 */ /* 0x000fe400078e00ff */
[----:B------:R-:W-:Y:S02]  /*16b0*/  IMAD.MOV.U32 R12, RZ, RZ, 0x1 ;  /* 0x00000001ff0c7424 */ /* 0x000fe400078e00ff */
[----:B0-----:R-:W-:-:S07]  /*16c0*/  IMAD.MOV.U32 R13, RZ, RZ, RZ ;  /* 0x000000ffff0d7224 */ /* 0x001fce00078e00ff */
[----:B------:R-:W-:-:S07]  /*16d0*/  LEPC R20, `(.L_x_18) ;  /* 0x000000001014794e */ /* 0x000fce0000000000 */
[----:B-1---5:R-:W-:Y:S05]  /*16e0*/  CALL.ABS.NOINC R14 ;  /* 0x000000000e007343 */ /* 0x022fea0003c00000 */
.L_x_18:
[----:B------:R-:W-:-:S04]  /*16f0*/  LOP3.LUT R0, R18, 0x1, RZ, 0xfc, !PT ;  /* 0x0000000112007812 */ /* 0x000fc800078efcff */
[----:B------:R-:W-:-:S13]  /*1700*/  ISETP.NE.AND P0, PT, R0, 0x3, PT ;  /* 0x000000030000780c */ /* 0x000fda0003f05270 */
[----:B------:R-:W-:Y:S05]  /*1710*/  @!P0 BRA `(.L_x_19) ;  /* 0x0000000000048947 */ /* 0x000fea0003800000 */
[----:B------:R-:W-:Y:S01]  /*1720*/  BPT.TRAP 0x1 ;  /* 0x000000040000795c */ /* 0x000fe20000300000 */
.L_x_19:
[----:B------:R-:W0:Y:S01]  /*1730*/  S2UR UR5, SR_CgaCtaId ;  /* 0x00000000000579c3 */ /* 0x000e220000008800 */
[----:B------:R-:W-:Y:S01]  /*1740*/  UMOV UR4, 0x400 ;  /* 0x0000040000047882 */ /* 0x000fe20000000000 */
[----:B------:R-:W-:Y:S02]  /*1750*/  IMAD.U32 R0, RZ, RZ, UR40 ;  /* 0x00000028ff007e24 */ /* 0x000fe4000f8e00ff */
[----:B------:R-:W-:-:S03]  /*1760*/  IMAD.U32 R3, RZ, RZ, UR41 ;  /* 0x00000029ff037e24 */ /* 0x000fc6000f8e00ff */
[----:B------:R-:W-:Y:S01]  /*1770*/  SHF.L.U32 R0, R0, 0x1f, RZ ;  /* 0x0000001f00007819 */ /* 0x000fe200000006ff */
[----:B0-----:R-:W-:-:S06]  /*1780*/  ULEA UR4, UR5, UR4, 0x18 ;  /* 0x0000000405047291 */ /* 0x001fcc000f8ec03f */
[----:B------:R-:W-:-:S04]  /*1790*/  IMAD.U32 R6, RZ, RZ, UR4 ;  /* 0x00000004ff067e24 */ /* 0x000fc8000f8e00ff */
[----:B------:R-:W-:-:S04]  /*17a0*/  IMAD R3, R3, 0x8, R6 ;  /* 0x0000000803037824 */ /* 0x000fc800078e0206 */
[----:B------:R0:W1:Y:S01]  /*17b0*/  SYNCS.PHASECHK.TRANS64.TRYWAIT P1, [R3+URZ], R0 ;  /* 0x00000000030075a7 */ /* 0x000062000802017f */
[----:B------:R-:W-:Y:S05]  /*17c0*/  @!P0 BRA `(.L_x_20) ;  /* 0x0000000000048947 */ /* 0x000fea0003800000 */
[----:B------:R-:W-:Y:S01]  /*17d0*/  BPT.TRAP 0x1 ;  /* 0x000000040000795c */ /* 0x000fe20000300000 */
.L_x_20:
[----:B------:R-:W-:-:S05]  /*17e0*/  IMAD.U32 R4, RZ, RZ, UR44 ;  /* 0x0000002cff047e24 */ /* 0x000fca000f8e00ff */
[----:B------:R-:W-:Y:S01]  /*17f0*/  ISETP.GE.AND P2, PT, R4, 0x1, PT ;  /* 0x000000010400780c */ /* 0x000fe20003f46270 */
[----:B-1----:R-:W-:-:S12]  /*1800*/  @P1 BRA `(.L_x_21) ;  /* 0x0000000000081947 */ /* 0x002fd80003800000 */
[----:B------:R-:W1:Y:S02]  /*1810*/  SYNCS.PHASECHK.TRANS64.TRYWAIT P1, [R3+URZ], R0 ;  /* 0x00000000030075a7 */ /* 0x000e64000802017f */
[----:B-1----:R-:W-:Y:S05]  /*1820*/  @!P1 BRA `(.L_x_22) ;  /* 0x0000004c00789947 */ /* 0x002fea0003800000 */
.L_x_21:
[----:B------:R-:W-:Y:S05]  /*1830*/  WARPSYNC.ALL ;  /* 0x0000000000007948 */ /* 0x000fea0003800000 */
[----:B------:R-:W-:Y:S01]  /*1840*/  R2UR UR4, R6 ;  /* 0x00000000060472ca */ /* 0x000fe200000e0000 */
[----:B------:R-:W-:Y:S01]  /*1850*/  ULEA UR5, UR41, UR45, 0xa ;  /* 0x0000002d29057291 */ /* 0x000fe2000f8e503f */
[----:B------:R-:W-:Y:S01]  /*1860*/  WARPGROUP.ARRIVE ;  /* 0x00000000000079c5 */ /* 0x000fe20000000000 */
[----:B------:R-:W-:Y:S01]  /*1870*/  UMOV UR9, 0x40000040 ;  /* 0x4000004000097882 */ /* 0x000fe20000000000 */
[----:B------:R-:W-:-:S04]  /*1880*/  UMOV UR11, 0x40000040 ;  /* 0x40000040000b7882 */ /* 0x000fc80000000000 */
[----:B------:R-:W-:-:S05]  /*1890*/  UMOV UR8, UR5 ;  /* 0x0000000500087c82 */ /* 0x000fca0008000000 */
[----:B------:R-:W-:-:S04]  /*18a0*/  UIADD3 UR4, UR4, 0x20180, URZ ;  /* 0x0002018004047890 */ /* 0x000fc8000fffe03f */
[----:B------:R-:W-:-:S04]  /*18b0*/  USHF.R.U32.HI UR4, URZ, 0x4, UR4 ;  /* 0x000000043f047899 */ /* 0x000fc80008011604 */
[----:B------:R-:W-:-:S04]  /*18c0*/  ULOP3.LUT UR4, UR4, 0x3fff, URZ, 0xc0, !UPT ;  /* 0x00003fff04047892 */ /* 0x000fc8000f8ec03f */
[----:B------:R-:W-:-:S04]  /*18d0*/  ULOP3.LUT UR4, UR4, 0x10000, URZ, 0xfc, !UPT ;  /* 0x0001000004047892 */ /* 0x000fc8000f8efc3f */
[----:B------:R-:W-:-:S07]  /*18e0*/  UIMAD UR6, UR41, 0x300, UR4 ;  /* 0x00000300290678a4 */ /* 0x000fce000f8e0204 */
[----:B------:R-:W-:Y:S02]  /*18f0*/  UMOV UR10, UR6 ;  /* 0x00000006000a7c82 */ /* 0x000fe40008000000 */
[----:B------:R-:W-:Y:S01]  /*1900*/  IGMMA.64x96x32.S8.S8 R24, gdesc[UR8], RZ, !UPT, gsb0 ;  /* 0x02a00000081879f1 */ /* 0x000fe2000c0410ff */
[----:B------:R-:W-:Y:S02]  /*1910*/  UIADD3 UR8, UR5, 0x2, URZ ;  /* 0x0000000205087890 */ /* 0x000fe4000fffe03f */
[----:B------:R-:W-:Y:S01]  /*1920*/  UIADD3 UR10, UR6, 0x2, URZ ;  /* 0x00000002060a7890 */ /* 0x000fe2000fffe03f */
[----:B------:R-:W-:Y:S01]  /*1930*/  UMOV UR9, 0x40000040 ;  /* 0x4000004000097882 */ /* 0x000fe20000000000 */
[----:B------:R-:W-:Y:S01]  /*1940*/  UMOV UR11, 0x40000040 ;  /* 0x40000040000b7882 */ /* 0x000fe20000000000 */
[----:B------:R-:W-:Y:S02]  /*1950*/  WARPGROUP.DEPBAR.LE gsb0, 0x0 ;  /* 0x00008000000079c5 */ /* 0x000fe40000010000 */
[----:B------:R-:W-:-:S06]  /*1960*/  WARPGROUP.ARRIVE ;  /* 0x00000000000079c5 */ /* 0x000fcc0000000000 */
[----:B------:R-:W-:Y:S01]  /*1970*/  IGMMA.64x96x32.S8.S8 R24, gdesc[UR8], R24, gsb0 ;  /* 0x02a00000081879f1 */ /* 0x000fe20008041018 */
        /* <DEDUP_REMOVED lines=13> */
[----:B------:R-:W-:Y:S03]  /*1a50*/  IGMMA.64x96x32.S8.S8 R24, gdesc[UR8], R24, gsb0 ;  /* 0x02a00000081879f1 */ /* 0x000fe60008041018 */
[----:B------:R-:W-:Y:S02]  /*1a60*/  WARPGROUP.DEPBAR.LE gsb0, 0x0 ;  /* 0x00008000000079c5 */ /* 0x000fe40000010000 */
[----:B------:R-:W-:Y:S05]  /*1a70*/  @!P2 BRA `(.L_x_23) ;  /* 0x000000040028a947 */ /* 0x000fea0003800000 */
[----:B------:R-:W-:Y:S01]  /*1a80*/  UIADD3 UR5, UR41, 0x1, URZ ;  /* 0x0000000129057890 */ /* 0x000fe2000fffe03f */
[----:B01----:R-:W-:Y:S02]  /*1a90*/  IMAD.U32 R0, RZ, RZ, UR44 ;  /* 0x0000002cff007e24 */ /* 0x003fe4000f8e00ff */
[----:B------:R-:W-:Y:S01]  /*1aa0*/  IMAD.U32 R3, RZ, RZ, UR41 ;  /* 0x00000029ff037e24 */ /* 0x000fe2000f8e00ff */
[----:B------:R-:W-:-:S04]  /*1ab0*/  UISETP.NE.AND UP0, UPT, UR5, 0x8, UPT ;  /* 0x000000080500788c */ /* 0x000fc8000bf05270 */
[----:B------:R-:W-:Y:S02]  /*1ac0*/  USEL UR6, URZ, 0x1, UP0 ;  /* 0x000000013f067887 */ /* 0x000fe40008000000 */
[----:B------:R-:W-:Y:S02]  /*1ad0*/  USEL UR5, UR5, URZ, UP0 ;  /* 0x0000003f05057287 */ /* 0x000fe40008000000 */
[----:B------:R-:W-:-:S06]  /*1ae0*/  ULOP3.LUT UR6, UR40, UR6, URZ, 0x3c, !UPT ;  /* 0x0000000628067292 */ /* 0x000fcc000f8e3c3f */
[----:B------:R-:W-:-:S07]  /*1af0*/  IMAD.U32 R7, RZ, RZ, UR6 ;  /* 0x00000006ff077e24 */ /* 0x000fce000f8e00ff */
.L_x_30:
[----:B------:R-:W-:Y:S05]  /*1b00*/  @!P0 BRA `(.L_x_24) ;  /* 0x0000000000048947 */ /* 0x000fea0003800000 */
[----:B------:R-:W-:Y:S01]  /*1b10*/  BPT.TRAP 0x1 ;  /* 0x000000040000795c */ /* 0x000fe20000300000 */
.L_x_24:
[----:B------:R-:W0:Y:S01]  /*1b20*/  S2UR UR7, SR_CgaCtaId ;  /* 0x00000000000779c3 */ /* 0x000e220000008800 */
[----:B------:R-:W-:Y:S01]  /*1b30*/  UMOV UR6, 0x400 ;  /* 0x0000040000067882 */ /* 0x000fe20000000000 */
[----:B------:R-:W-:Y:S01]  /*1b40*/  IMAD.U32 R5, RZ, RZ, UR5 ;  /* 0x00000005ff057e24 */ /* 0x000fe2000f8e00ff */
[----:B------:R-:W-:Y:S01]  /*1b50*/  SHF.L.U32 R4, R7, 0x1f, RZ ;  /* 0x0000001f07047819 */ /* 0x000fe200000006ff */
[----:B0-----:R-:W-:-:S06]  /*1b60*/  ULEA UR6, UR7, UR6, 0x18 ;  /* 0x0000000607067291 */ /* 0x001fcc000f8ec03f */
[----:B------:R-:W-:-:S04]  /*1b70*/  IMAD.U32 R6, RZ, RZ, UR6 ;  /* 0x00000006ff067e24 */ /* 0x000fc8000f8e00ff */
[----:B------:R-:W-:-:S04]  /*1b80*/  IMAD R5, R5, 0x8, R6 ;  /* 0x0000000805057824 */ /* 0x000fc800078e0206 */
[----:B------:R0:W1:Y:S01]  /*1b90*/  SYNCS.PHASECHK.TRANS64.TRYWAIT P1, [R5+URZ], R4 ;  /* 0x00000004050075a7 */ /* 0x000062000802017f */
[----:B------:R-:W-:Y:S05]  /*1ba0*/  @!P0 BRA `(.L_x_25) ;  /* 0x0000000000048947 */ /* 0x000fea0003800000 */
[----:B------:R-:W-:Y:S01]  /*1bb0*/  BPT.TRAP 0x1 ;  /* 0x000000040000795c */ /* 0x000fe20000300000 */
.L_x_25:
[----:B-1----:R-:W-:Y:S05]  /*1bc0*/  @P1 BRA `(.L_x_26) ;  /* 0x0000000000081947 */ /* 0x002fea0003800000 */
[----:B------:R-:W1:Y:S02]  /*1bd0*/  SYNCS.PHASECHK.TRANS64.TRYWAIT P1, [R5+URZ], R4 ;  /* 0x00000004050075a7 */ /* 0x000e64000802017f */
[----:B-1----:R-:W-:Y:S05]  /*1be0*/  @!P1 BRA `(.L_x_27) ;  /* 0x00000048009c9947 */ /* 0x002fea0003800000 */
.L_x_26:
[----:B------:R-:W-:Y:S01]  /*1bf0*/  ULEA UR6, UR5, UR45, 0xa ;  /* 0x0000002d05067291 */ /* 0x000fe2000f8e503f */
[----:B------:R-:W-:Y:S01]  /*1c00*/  WARPGROUP.ARRIVE ;  /* 0x00000000000079c5 */ /* 0x000fe20000000000 */
[----:B------:R-:W-:Y:S01]  /*1c10*/  UIMAD UR7, UR5, 0x300, UR4 ;  /* 0x00000300050778a4 */ /* 0x000fe2000f8e0204 */
[----:B------:R-:W-:Y:S01]  /*1c20*/  UMOV UR9, 0x40000040 ;  /* 0x4000004000097882 */ /* 0x000fe20000000000 */
[----:B------:R-:W-:-:S03]  /*1c30*/  UMOV UR11, 0x40000040 ;  /* 0x40000040000b7882 */ /* 0x000fc60000000000 */
[----:B------:R-:W-:Y:S02]  /*1c40*/  UMOV UR8, UR6 ;  /* 0x0000000600087c82 */ /* 0x000fe40008000000 */
[----:B------:R-:W-:Y:S02]  /*1c50*/  UMOV UR10, UR7 ;  /* 0x00000007000a7c82 */ /* 0x000fe40008000000 */
[----:B------:R-:W-:Y:S01]  /*1c60*/  IGMMA.64x96x32.S8.S8 R24, gdesc[UR8], R24, gsb0 ;  /* 0x02a00000081879f1 */ /* 0x000fe20008041018 */
[----:B------:R-:W-:Y:S02]  /*1c70*/  UIADD3 UR8, UR6, 0x2, URZ ;  /* 0x0000000206087890 */ /* 0x000fe4000fffe03f */
[----:B------:R-:W-:Y:S01]  /*1c80*/  UIADD3 UR10, UR7, 0x2, URZ ;  /* 0x00000002070a7890 */ /* 0x000fe2000fffe03f */
[----:B------:R-:W-:Y:S01]  /*1c90*/  UMOV UR9, 0x40000040 ;  /* 0x4000004000097882 */ /* 0x000fe20000000000 */
[----:B------:R-:W-:Y:S01]  /*1ca0*/  UMOV UR11, 0x40000040 ;  /* 0x40000040000b7882 */ /* 0x000fe20000000000 */
[----:B------:R-:W-:-:S02]  /*1cb0*/  WARPGROUP.DEPBAR.LE gsb0, 0x0 ;  /* 0x00008000000079c5 */ /* 0x000fc40000010000 */
        /* <DEDUP_REMOVED lines=18> */
[----:B------:R-:W-:Y:S01]  /*1de0*/  BPT.TRAP 0x1 ;  /* 0x000000040000795c */ /* 0x000fe20000300000 */
.L_x_28:
[----:B------:R-:W-:-:S13]  /*1df0*/  ISETP.NE.AND P1, PT, R22, RZ, PT ;  /* 0x000000ff1600720c */ /* 0x000fda0003f25270 */
[----:B01----:R-:W-:-:S04]  /*1e00*/  @P1 IMAD R4, R3, 0x8, R6 ;  /* 0x0000000803041824 */ /* 0x003fc800078e0206 */
[----:B------:R-:W-:-:S05]  /*1e10*/  @P1 VIADD R4, R4, 0x40 ;  /* 0x0000004004041836 */ /* 0x000fca0000000000 */
[----:B------:R-:W-:-:S04]  /*1e20*/  @P1 PRMT R4, R19, 0x654, R4 ;  /* 0x0000065413041816 */ /* 0x000fc80000000004 */
[----:B------:R0:W-:Y:S01]  /*1e30*/  @P1 SYNCS.ARRIVE.TRANS64.RED.A1T0 RZ, [R4+URZ], RZ ;  /* 0x000000ff04ff19a7 */ /* 0x0001e2000810043f */
[----:B------:R-:W-:-:S13]  /*1e40*/  ISETP.GT.U32.AND P1, PT, R18, 0x1, PT ;  /* 0x000000011200780c */ /* 0x000fda0003f24070 */
[----:B0-----:R-:W-:Y:S05]  /*1e50*/  @P1 BRA `(.L_x_29) ;  /* 0x0000000000041947 */ /* 0x001fea0003800000 */
[----:B------:R-:W-:Y:S01]  /*1e60*/  BPT.TRAP 0x1 ;  /* 0x000000040000795c */ /* 0x000fe20000300000 */
.L_x_29:
[----:B------:R-:W-:Y:S01]  /*1e70*/  UIADD3 UR5, UR5, 0x1, URZ ;  /* 0x0000000105057890 */ /* 0x000fe2000fffe03f */
[C---:B------:R-:W-:Y:S01]  /*1e80*/  ISETP.GT.AND P2, PT, R0.reuse, 0x1, PT ;  /* 0x000000010000780c */ /* 0x040fe20003f44270 */
[----:B------:R-:W-:Y:S02]  /*1e90*/  VIADD R3, R3, 0x1 ;  /* 0x0000000103037836 */ /* 0x000fe40000000000 */
[----:B------:R-:W-:Y:S01]  /*1ea0*/  UISETP.NE.AND UP0, UPT, UR5, 0x8, UPT ;  /* 0x000000080500788c */ /* 0x000fe2000bf05270 */
[----:B------:R-:W-:Y:S02]  /*1eb0*/  VIADD R0, R0, 0xffffffff ;  /* 0xffffffff00007836 */ /* 0x000fe40000000000 */
[C---:B------:R-:W-:Y:S01]  /*1ec0*/  ISETP.NE.AND P1, PT, R3.reuse, 0x8, PT ;  /* 0x000000080300780c */ /* 0x040fe20003f25270 */
[----:B------:R-:W-:Y:S02]  /*1ed0*/  USEL UR6, URZ, 0x1, UP0 ;  /* 0x000000013f067887 */ /* 0x000fe40008000000 */
[----:B------:R-:W-:Y:S01]  /*1ee0*/  USEL UR5, UR5, URZ, UP0 ;  /* 0x0000003f05057287 */ /* 0x000fe20008000000 */
[----:B------:R-:W-:-:S03]  /*1ef0*/  SEL R3, R3, RZ, P1 ;  /* 0x000000ff03037207 */ /* 0x000fc60000800000 */
[----:B------:R-:W-:Y:S01]  /*1f00*/  LOP3.LUT R7, R7, UR6, RZ, 0x3c, !PT ;  /* 0x0000000607077c12 */ /* 0x000fe2000f8e3cff */
[----:B------:R-:W-:Y:S07]  /*1f10*/  @P2 BRA `(.L_x_30) ;  /* 0xfffffff800f82947 */ /* 0x000fee000383ffff */
.L_x_23:
[----:B01----:R-:W0:Y:S02]  /*1f20*/  LDC R0, c[0x0][0x28c] ;  /* 0x0000a300ff007b82 */ /* 0x003e240000000800 */
[----:B0-----:R-:W-:-:S13]  /*1f30*/  ISETP.GE.AND P1, PT, R0, 0x1, PT ;  /* 0x000000010000780c */ /* 0x001fda0003f26270 */
[----:B------:R-:W-:Y:S05]  /*1f40*/  @!P1 BRA `(.L_x_31) ;  /* 0x0000000000389947 */ /* 0x000fea0003800000 */
[----:B------:R-:W-:Y:S05]  /*1f50*/  @!P0 BRA `(.L_x_32) ;  /* 0x0000000000048947 */ /* 0x000fea0003800000 */
[----:B------:R-:W-:Y:S01]  /*1f60*/  BPT.TRAP 0x1 ;  /* 0x000000040000795c */ /* 0x000fe20000300000 */
.L_x_32:
[----:B------:R-:W-:-:S13]  /*1f70*/  ISETP.NE.AND P0, PT, R22, RZ, PT ;  /* 0x000000ff1600720c */ /* 0x000fda0003f05270 */
[----:B------:R-:W-:-:S05]  /*1f80*/  VOTEU.ANY UP0, P0 ;  /* 0x00000000003f7886 */ /* 0x000fca0000000100 */
[----:B------:R-:W-:-:S06]  /*1f90*/  @UP0 UIADD3 UR4, UR44, UR41, URZ ;  /* 0x000000292c040290 */ /* 0x000fcc000fffe03f */
[----:B------:R-:W-:-:S04]  /*1fa0*/  IMAD.U32 R0, RZ, RZ, UR4 ;  /* 0x00000004ff007e24 */ /* 0x000fc8000f8e00ff */
[----:B------:R-:W-:-:S05]  /*1fb0*/  @P0 IMAD.SHL.U32 R0, R0, 0x8, RZ ;  /* 0x0000000800000824 */ /* 0x000fca00078e00ff */
[----:B------:R-:W-:-:S04]  /*1fc0*/  @P0 LOP3.LUT R0, R0, 0x38, RZ, 0xc0, !PT ;  /* 0x0000003800000812 */ /* 0x000fc800078ec0ff */
[----:B------:R-:W-:-:S04]  /*1fd0*/  @P0 IADD3 R0, R6, 0x40, R0 ;  /* 0x0000004006000810 */ /* 0x000fc80007ffe000 */
[----:B------:R-:W-:-:S04]  /*1fe0*/  @P0 PRMT R0, R19, 0x654, R0 ;  /* 0x0000065413000816 */ /* 0x000fc80000000000 */
[----:B------:R0:W-:Y:S01]  /*1ff0*/  @P0 SYNCS.ARRIVE.TRANS64.RED.A1T0 RZ, [R0+URZ], RZ ;  /* 0x000000ff00ff09a7 */ /* 0x0001e2000810043f */
[----:B------:R-:W-:-:S13]  /*2000*/  ISETP.GT.U32.AND P0, PT, R18, 0x1, PT ;  /* 0x000000011200780c */ /* 0x000fda0003f04070 */
[----:B0-----:R-:W-:Y:S05]  /*2010*/  @P0 BRA `(.L_x_31) ;  /* 0x0000000000040947 */ /* 0x001fea0003800000 */
[----:B------:R-:W-:Y:S01]  /*2020*/  BPT.TRAP 0x1 ;  /* 0x000000040000795c */ /* 0x000fe20000300000 */
.L_x_31:
[----:B------:R-:W-:Y:S01]  /*2030*/  IMAD R84, R84, 0x60, RZ ;  /* 0x0000006054547824 */ /* 0x000fe200078e02ff */
[----:B------:R-:W-:Y:S01]  /*2040*/  ULDC UR4, c[0x0][0x288] ;  /* 0x0000a20000047ab9 */ /* 0x000fe20000000800 */
[----:B------:R-:W-:Y:S02]  /*2050*/  IMAD.SHL.U32 R10, R85, 0x80, RZ ;  /* 0x00000080550a7824 */ /* 0x000fe400078e00ff */
[----:B------:R-:W-:Y:S01]  /*2060*/  IMAD.MOV.U32 R0, RZ, RZ, -0x1 ;  /* 0xffffffffff007424 */ /* 0x000fe200078e00ff */
[----:B------:R-:W-:Y:S01]  /*2070*/  ISETP.GE.AND P0, PT, R84, UR4, PT ;  /* 0x0000000454007c0c */ /* 0x000fe2000bf06270 */
[----:B------:R-:W-:-:S03]  /*2080*/  ULDC UR4, c[0x0][0x284] ;  /* 0x0000a10000047ab9 */ /* 0x000fc60000000800 */
[----:B------:R-:W-:-:S13]  /*2090*/  ISETP.GE.OR P0, PT, R10, UR4, P0 ;  /* 0x000000040a007c0c */ /* 0x000fda0008706670 */
[----:B------:R-:W-:Y:S05]  /*20a0*/  @P0 BRA `(.L_x_33) ;  /* 0x0000002400c80947 */ /* 0x000fea0003800000 */
[----:B------:R-:W0:Y:S01]  /*20b0*/  LDC.64 R12, c[0x0][0x5c8] ;  /* 0x00017200ff0c7b82 */ /* 0x000e220000000a00 */
[----:B------:R-:W-:Y:S01]  /*20c0*/  SHF.R.S32.HI R11, RZ, 0x1f, R83 ;  /* 0x0000001fff0b7819 */ /* 0x000fe20000011453 */
[----:B------:R-:W-:Y:S01]  /*20d0*/  ULDC.64 UR4, c[0x0][0x5d0] ;  /* 0x0001740000047ab9 */ /* 0x000fe20000000a00 */
[----:B------:R-:W-:Y:S01]  /*20e0*/  LOP3.LUT R8, R84, 0x6, R77, 0xf8, !PT ;  /* 0x0000000654087812 */ /* 0x000fe200078ef84d */
[----:B------:R-:W-:Y:S01]  /*20f0*/  IMAD.WIDE R14, R85, 0x80, R72 ;  /* 0x00000080550e7825 */ /* 0x000fe200078e0248 */
[----:B------:R-:W-:Y:S02]  /*2100*/  BSSY B0, `(.L_x_33) ;  /* 0x000026c000007945 */ /* 0x000fe40003800000 */
[----:B------:R-:W-:Y:S01]  /*2110*/  SHF.R.S32.HI R9, RZ, 0x1f, R8 ;  /* 0x0000001fff097819 */ /* 0x000fe20000011408 */
[----:B------:R-:W-:Y:S02]  /*2120*/  IMAD R4, R11, UR4, RZ ;  /* 0x000000040b047c24 */ /* 0x000fe4000f8e02ff */
[----:B------:R-:W-:-:S02]  /*2130*/  IMAD.IADD R88, R81, 0x1, -R10 ;  /* 0x0000000151587824 */ /* 0x000fc400078e0a0a */
[C---:B------:R-:W-:Y:S02]  /*2140*/  IMAD R3, R83.reuse, UR5, R4 ;  /* 0x0000000553037c24 */ /* 0x040fe4000f8e0204 */
[----:B------:R-:W-:Y:S01]  /*2150*/  IMAD.WIDE.U32 R4, R83, UR4, R8 ;  /* 0x0000000453047c25 */ /* 0x000fe2000f8e0008 */
[----:B------:R-:W-:-:S03]  /*2160*/  ULDC.64 UR4, c[0x0][0x5c0] ;  /* 0x0001700000047ab9 */ /* 0x000fc60000000a00 */
[----:B------:R-:W-:Y:S02]  /*2170*/  IMAD.IADD R5, R5, 0x1, R3 ;  /* 0x0000000105057824 */ /* 0x000fe400078e0203 */
[-C--:B0-----:R-:W-:Y:S02]  /*2180*/  IMAD R3, R15, R12.reuse, RZ ;  /* 0x0000000c0f037224 */ /* 0x081fe400078e02ff */
[----:B------:R-:W-:-:S04]  /*2190*/  IMAD.WIDE.U32 R4, R14, R12, R4 ;  /* 0x0000000c0e047225 */ /* 0x000fc800078e0004 */
[----:B------:R-:W-:Y:S01]  /*21a0*/  IMAD R3, R14, R13, R3 ;  /* 0x0000000d0e037224 */ /* 0x000fe200078e0203 */
[----:B------:R-:W-:-:S04]  /*21b0*/  IADD3 R4, P0, R4, UR4, RZ ;  /* 0x0000000404047c10 */ /* 0x000fc8000ff1e0ff */
[----:B------:R-:W-:Y:S01]  /*21c0*/  IADD3.X R5, R5, UR5, R3, P0, !PT ;  /* 0x0000000505057c10 */ /* 0x000fe200087fe403 */
[----:B------:R-:W-:Y:S01]  /*21d0*/  IMAD.IADD R3, R75, 0x1, -R84 ;  /* 0x000000014b037824 */ /* 0x000fe200078e0a54 */
[----:B-----5:R-:W-:Y:S02]  /*21e0*/  ISETP.NE.AND P0, PT, R74, RZ, PT ;  /* 0x000000ff4a00720c */ /* 0x020fe40003f05270 */
[----:B------:R-:W-:-:S04]  /*21f0*/  LEA R6, P1, R12, R4, 0x3 ;  /* 0x000000040c067211 */ /* 0x000fc800078218ff */
[----:B------:R-:W-:-:S07]  /*2200*/  LEA.HI.X R7, R12, R5, R13, 0x3, P1 ;  /* 0x000000050c077211 */ /* 0x000fce00008f1c0d */
[----:B------:R-:W-:Y:S05]  /*2210*/  @!P0 BRA `(.L_x_34) ;  /* 0x0000001c00208947 */ /* 0x000fea0003800000 */
[----:B------:R-:W0:Y:S01]  /*2220*/  LDC.64 R84, c[0x0][0x5b0] ;  /* 0x00016c00ff547b82 */ /* 0x000e220000000a00 */
[----:B------:R-:W-:Y:S01]  /*2230*/  ULDC.64 UR4, c[0x0][0x5b8] ;  /* 0x00016e0000047ab9 */ /* 0x000fe20000000a00 */
[----:B------:R-:W-:Y:S01]  /*2240*/  ISETP.GE.AND P1, PT, R88, 0x1, PT ;  /* 0x000000015800780c */ /* 0x000fe20003f26270 */
[----:B------:R-:W-:Y:S01]  /*2250*/  IMAD R10, R11, UR4, RZ ;  /* 0x000000040b0a7c24 */ /* 0x000fe2000f8e02ff */
[----:B------:R-:W-:Y:S01]  /*2260*/  BSSY B1, `(.L_x_35) ;  /* 0x000000e000017945 */ /* 0x000fe20003800000 */
[----:B------:R-:W-:Y:S01]  /*2270*/  IMAD.WIDE.U32 R20, R83, UR4, R8 ;  /* 0x0000000453147c25 */ /* 0x000fe2000f8e0008 */
[----:B------:R-:W-:Y:S02]  /*2280*/  ISETP.LT.OR P5, PT, R3, 0x1, !P1 ;  /* 0x000000010300780c */ /* 0x000fe40004fa1670 */
[----:B------:R-:W1:Y:S01]  /*2290*/  LDC.64 R86, c[0x0][0x5a8] ;  /* 0x00016a00ff567b82 */ /* 0x000e620000000a00 */
[----:B------:R-:W-:Y:S02]  /*22a0*/  IMAD R13, R83, UR5, R10 ;  /* 0x00000005530d7c24 */ /* 0x000fe4000f8e020a */
[----:B------:R-:W-:-:S02]  /*22b0*/  IMAD.MOV.U32 R12, RZ, RZ, R20 ;  /* 0x000000ffff0c7224 */ /* 0x000fc400078e0014 */
[----:B------:R-:W-:Y:S02]  /*22c0*/  IMAD.IADD R13, R21, 0x1, R13 ;  /* 0x00000001150d7824 */ /* 0x000fe400078e020d */
[-C--:B0-----:R-:W-:Y:S02]  /*22d0*/  IMAD R10, R15, R84.reuse, RZ ;  /* 0x000000540f0a7224 */ /* 0x081fe400078e02ff */
[----:B------:R-:W-:-:S04]  /*22e0*/  IMAD.WIDE.U32 R8, R14, R84, R12 ;  /* 0x000000540e087225 */ /* 0x000fc800078e000c */
[----:B------:R-:W-:Y:S01]  /*22f0*/  IMAD R83, R14, R85, R10 ;  /* 0x000000550e537224 */ /* 0x000fe200078e020a */
[----:B-1----:R-:W-:-:S04]  /*2300*/  IADD3 R8, P0, R8, R86, RZ ;  /* 0x0000005608087210 */ /* 0x002fc80007f1e0ff */
[----:B------:R-:W-:Y:S01]  /*2310*/  IADD3.X R9, R87, R9, R83, P0, !PT ;  /* 0x0000000957097210 */ /* 0x000fe200007fe453 */
[----:B------:R-:W-:Y:S08]  /*2320*/  @P5 BRA `(.L_x_36) ;  /* 0x0000000000045947 */ /* 0x000ff00003800000 */
[----:B------:R0:W5:Y:S02]  /*2330*/  LDG.E.U8 R82, desc[UR38][R8.64] ;  /* 0x0000002608527981 */ /* 0x000164000c1e1100 */
.L_x_36:
[----:B------:R-:W-:Y:S05]  /*2340*/  BSYNC B1 ;  /* 0x0000000000017941 */ /* 0x000fea0003800000 */
.L_x_35:
[----:B-----5:R-:W-:Y:S01]  /*2350*/  LOP3.LUT R15, R82, 0xffff, RZ, 0xc0, !PT ;  /* 0x0000ffff520f7812 */ /* 0x020fe200078ec0ff */
[C---:B------:R-:W-:Y:S01]  /*2360*/  IMAD.SHL.U32 R10, R84.reuse, 0x8, RZ ;  /* 0x00000008540a7824 */ /* 0x040fe200078e00ff */
[----:B------:R-:W-:Y:S01]  /*2370*/  SHF.L.U64.HI R11, R84, 0x3, R85 ;  /* 0x00000003540b7819 */ /* 0x000fe20000010255 */
[----:B------:R-:W-:Y:S01]  /*2380*/  BSSY B1, `(.L_x_37) ;  /* 0x000000e000017945 */ /* 0x000fe20003800000 */
[----:B------:R-:W-:Y:S02]  /*2390*/  PRMT R15, R15, 0x8880, RZ ;  /* 0x000088800f0f7816 */ /* 0x000fe400000000ff */
[----:B------:R-:W-:Y:S01]  /*23a0*/  ISETP.LT.OR P2, PT, R3, 0x2, !P1 ;  /* 0x000000020300780c */ /* 0x000fe20004f41670 */
[----:B------:R-:W-:Y:S01]  /*23b0*/  IMAD.WIDE.U32 R10, R14, R84, R10 ;  /* 0x000000540e0a7225 */ /* 0x000fe200078e000a */
[----:B------:R-:W-:-:S03]  /*23c0*/  ISETP.GE.AND P0, PT, R88, 0x9, PT ;  /* 0x000000095800780c */ /* 0x000fc60003f06270 */
[----:B------:R-:W-:Y:S01]  /*23d0*/  IMAD R14, R15, R74, RZ ;  /* 0x0000004a0f0e7224 */ /* 0x000fe200078e02ff */
[----:B------:R-:W-:Y:S01]  /*23e0*/  IADD3 R10, P3, P4, R20, R86, R10 ;  /* 0x00000056140a7210 */ /* 0x000fe20007c7e00a */
[----:B------:R-:W-:Y:S02]  /*23f0*/  IMAD.IADD R20, R83, 0x1, R11 ;  /* 0x0000000153147824 */ /* 0x000fe400078e020b */
[----:B------:R-:W-:-:S05]  /*2400*/  @!P5 IMAD R15, R24, R23, R14 ;  /* 0x00000017180fd224 */ /* 0x000fca00078e020e */
[----:B------:R1:W-:Y:S01]  /*2410*/  @!P5 STG.E.U8 desc[UR38][R4.64], R15 ;  /* 0x0000000f0400d986 */ /* 0x0003e2000c101126 */
[----:B------:R-:W-:Y:S05]  /*2420*/  @P2 BRA `(.L_x_38) ;  /* 0x00000000000c2947 */ /* 0x000fea0003800000 */
[----:B------:R-:W1:Y:S02]  /*2430*/  LDG.E.U8 R82, desc[UR38][R8.64+0x1] ;  /* 0x0000012608527981 */ /* 0x000e64000c1e1100 */
[----:B-1----:R-:W-:-:S05]  /*2440*/  PRMT R15, R82, 0x8880, RZ ;  /* 0x00008880520f7816 */ /* 0x002fca00000000ff */
[----:B------:R-:W-:-:S07]  /*2450*/  IMAD R14, R15, R74, RZ ;  /* 0x0000004a0f0e7224 */ /* 0x000fce00078e02ff */
.L_x_38:
[----:B------:R-:W-:Y:S05]  /*2460*/  BSYNC B1 ;  /* 0x0000000000017941 */ /* 0x000fea0003800000 */
.L_x_37:
[----:B------:R-:W-:Y:S01]  /*2470*/  ISETP.LT.OR P5, PT, R3, 0x1, !P0 ;  /* 0x000000010300780c */ /* 0x000fe200047a1670 */
[----:B------:R-:W-:Y:S01]  /*2480*/  @!P2 IMAD R25, R25, R23, R14 ;  /* 0x000000171919a224 */ /* 0x000fe200078e020e */
[----:B------:R-:W-:Y:S01]  /*2490*/  BSSY B1, `(.L_x_39) ;  /* 0x000000a000017945 */ /* 0x000fe20003800000 */
[----:B------:R-:W-:Y:S02]  /*24a0*/  IADD3.X R11, R13, R87, R20, P3, P4 ;  /* 0x000000570d0b7210 */ /* 0x000fe40001fe8414 */
[C---:B------:R-:W-:Y:S01]  /*24b0*/  ISETP.LT.OR P3, PT, R3.reuse, 0x2, !P0 ;  /* 0x000000020300780c */ /* 0x040fe20004761670 */
[----:B------:R2:W-:Y:S01]  /*24c0*/  @!P2 STG.E.U8 desc[UR38][R4.64+0x1], R25 ;  /* 0x000001190400a986 */ /* 0x0005e2000c101126 */
[C---:B------:R-:W-:Y:S02]  /*24d0*/  ISETP.LT.OR P4, PT, R3.reuse, 0x9, !P1 ;  /* 0x000000090300780c */ /* 0x040fe40004f81670 */
[----:B------:R-:W-:-:S04]  /*24e0*/  ISETP.LT.OR P2, PT, R3, 0xa, !P1 ;  /* 0x0000000a0300780c */ /* 0x000fc80004f41670 */
[----:B------:R-:W-:Y:S09]  /*24f0*/  @P5 BRA `(.L_x_40) ;  /* 0x00000000000c5947 */ /* 0x000ff20003800000 */
[----:B------:R-:W3:Y:S02]  /*2500*/  LDG.E.U8 R82, desc[UR38][R10.64] ;  /* 0x000000260a527981 */ /* 0x000ee4000c1e1100 */
[----:B---3--:R-:W-:-:S05]  /*2510*/  PRMT R13, R82, 0x8880, RZ ;  /* 0x00008880520d7816 */ /* 0x008fca00000000ff */
[----:B------:R-:W-:-:S07]  /*2520*/  IMAD R14, R13, R74, RZ ;  /* 0x0000004a0d0e7224 */ /* 0x000fce00078e02ff */
.L_x_40:
[----:B------:R-:W-:Y:S05]  /*2530*/  BSYNC B1 ;  /* 0x0000000000017941 */ /* 0x000fea0003800000 */
.L_x_39:
[----:B------:R-:W-:Y:S01]  /*2540*/  @!P5 IMAD R13, R26, R23, R14 ;  /* 0x000000171a0dd224 */ /* 0x000fe200078e020e */
[----:B------:R-:W-:Y:S04]  /*2550*/  BSSY B1, `(.L_x_41) ;  /* 0x0000006000017945 */ /* 0x000fe80003800000 */
[----:B------:R3:W-:Y:S01]  /*2560*/  @!P5 STG.E.U8 desc[UR38][R6.64], R13 ;  /* 0x0000000d0600d986 */ /* 0x0007e2000c101126 */
[----:B------:R-:W-:Y:S05]  /*2570*/  @P3 BRA `(.L_x_42) ;  /* 0x00000000000c3947 */ /* 0x000fea0003800000 */
[----:B------:R-:W3:Y:S02]  /*2580*/  LDG.E.U8 R82, desc[UR38][R10.64+0x1] ;  /* 0x000001260a527981 */ /* 0x000ee4000c1e1100 */
[----:B---3--:R-:W-:-:S05]  /*2590*/  PRMT R13, R82, 0x8880, RZ ;  /* 0x00008880520d7816 */ /* 0x008fca00000000ff */
[----:B------:R-:W-:-:S07]  /*25a0*/  IMAD R14, R13, R74, RZ ;  /* 0x0000004a0d0e7224 */ /* 0x000fce00078e02ff */
.L_x_42:
[----:B------:R-:W-:Y:S05]  /*25b0*/  BSYNC B1 ;  /* 0x0000000000017941 */ /* 0x000fea0003800000 */
.L_x_41:
[----:B------:R-:W-:Y:S01]  /*25c0*/  @!P3 IMAD R27, R27, R23, R14 ;  /* 0x000000171b1bb224 */ /* 0x000fe200078e020e */
[----:B------:R-:W-:Y:S04]  /*25d0*/  BSSY B1, `(.L_x_43) ;  /* 0x0000006000017945 */ /* 0x000fe80003800000 */
[----:B------:R4:W-:Y:S01]  /*25e0*/  @!P3 STG.E.U8 desc[UR38][R6.64+0x1], R27 ;  /* 0x0000011b0600b986 */ /* 0x0009e2000c101126 */
[----:B------:R-:W-:Y:S05]  /*25f0*/  @P4 BRA `(.L_x_44) ;  /* 0x00000000000c4947 */ /* 0x000fea0003800000 */
[----:B------:R-:W3:Y:S02]  /*2600*/  LDG.E.U8 R82, desc[UR38][R8.64+0x8] ;  /* 0x0000082608527981 */ /* 0x000ee4000c1e1100 */
[----:B---3--:R-:W-:-:S05]  /*2610*/  PRMT R13, R82, 0x8880, RZ ;  /* 0x00008880520d7816 */ /* 0x008fca00000000ff */
[----:B------:R-:W-:-:S07]  /*2620*/  IMAD R14, R13, R74, RZ ;  /* 0x0000004a0d0e7224 */ /* 0x000fce00078e02ff */
.L_x_44:
[----:B------:R-:W-:Y:S05]  /*2630*/  BSYNC B1 ;  /* 0x0000000000017941 */ /* 0x000fea0003800000 */
.L_x_43:
[----:B---3--:R-:W-:Y:S01]  /*2640*/  @!P4 IMAD R13, R28, R23, R14 ;  /* 0x000000171c0dc224 */ /* 0x008fe200078e020e */
[----:B------:R-:W-:Y:S04]  /*2650*/  BSSY B1, `(.L_x_45) ;  /* 0x0000006000017945 */ /* 0x000fe80003800000 */
[----:B------:R3:W-:Y:S01]  /*2660*/  @!P4 STG.E.U8 desc[UR38][R4.64+0x8], R13 ;  /* 0x0000080d0400c986 */ /* 0x0007e2000c101126 */
[----:B------:R-:W-:Y:S05]  /*2670*/  @P2 BRA `(.L_x_46) ;  /* 0x00000000000c2947 */ /* 0x000fea0003800000 */
[----:B------:R-:W3:Y:S02]  /*2680*/  LDG.E.U8 R82, desc[UR38][R8.64+0x9] ;  /* 0x0000092608527981 */ /* 0x000ee4000c1e1100 */
[----:B---3--:R-:W-:-:S05]  /*2690*/  PRMT R13, R82, 0x8880, RZ ;  /* 0x00008880520d7816 */ /* 0x008fca00000000ff */
[----:B------:R-:W-:-:S07]  /*26a0*/  IMAD R14, R13, R74, RZ ;  /* 0x0000004a0d0e7224 */ /* 0x000fce00078e02ff */
.L_x_46:
[----:B------:R-:W-:Y:S05]  /*26b0*/  BSYNC B1 ;  /* 0x0000000000017941 */ /* 0x000fea0003800000 */
.L_x_45:
[----:B------:R-:W-:Y:S01]  /*26c0*/  ISETP.LT.OR P4, PT, R3, 0x9, !P0 ;  /* 0x000000090300780c */ /* 0x000fe20004781670 */
[----:B------:R-:W-:Y:S01]  /*26d0*/  @!P2 IMAD R29, R29, R23, R14 ;  /* 0x000000171d1da224 */ /* 0x000fe200078e020e */
[----:B------:R-:W-:Y:S01]  /*26e0*/  BSSY B1, `(.L_x_47) ;  /* 0x0000009000017945 */ /* 0x000fe20003800000 */
[C---:B------:R-:W-:Y:S02]  /*26f0*/  ISETP.LT.OR P3, PT, R3.reuse, 0xa, !P0 ;  /* 0x0000000a0300780c */ /* 0x040fe40004761670 */
[C---:B------:R-:W-:Y:S01]  /*2700*/  ISETP.LT.OR P5, PT, R3.reuse, 0x11, !P1 ;  /* 0x000000110300780c */ /* 0x040fe20004fa1670 */
[----:B------:R0:W-:Y:S01]  /*2710*/  @!P2 STG.E.U8 desc[UR38][R4.64+0x9], R29 ;  /* 0x0000091d0400a986 */ /* 0x0001e2000c101126 */
[----:B------:R-:W-:-:S06]  /*2720*/  ISETP.LT.OR P2, PT, R3, 0x12, !P1 ;  /* 0x000000120300780c */ /* 0x000fcc0004f41670 */
[----:B------:R-:W-:Y:S07]  /*2730*/  @P4 BRA `(.L_x_48) ;  /* 0x00000000000c4947 */ /* 0x000fee0003800000 */
[----:B------:R-:W3:Y:S02]  /*2740*/  LDG.E.U8 R82, desc[UR38][R10.64+0x8] ;  /* 0x000008260a527981 */ /* 0x000ee4000c1e1100 */
[----:B---3--:R-:W-:-:S05]  /*2750*/  PRMT R13, R82, 0x8880, RZ ;  /* 0x00008880520d7816 */ /* 0x008fca00000000ff */
[----:B------:R-:W-:-:S07]  /*2760*/  IMAD R14, R13, R74, RZ ;  /* 0x0000004a0d0e7224 */ /* 0x000fce00078e02ff */
.L_x_48:
[----:B------:R-:W-:Y:S05]  /*2770*/  BSYNC B1 ;  /* 0x0000000000017941 */ /* 0x000fea0003800000 */
.L_x_47:
[----:B---3--:R-:W-:Y:S01]  /*2780*/  @!P4 IMAD R13, R30, R23, R14 ;  /* 0x000000171e0dc224 */ /* 0x008fe200078e020e */
[----:B------:R-:W-:Y:S04]  /*2790*/  BSSY B1, `(.L_x_49) ;  /* 0x0000006000017945 */ /* 0x000fe80003800000 */
[----:B------:R3:W-:Y:S01]  /*27a0*/  @!P4 STG.E.U8 desc[UR38][R6.64+0x8], R13 ;  /* 0x0000080d0600c986 */ /* 0x0007e2000c101126 */
[----:B------:R-:W-:Y:S05]  /*27b0*/  @P3 BRA `(.L_x_50) ;  /* 0x00000000000c3947 */ /* 0x000fea0003800000 */
[----:B------:R-:W3:Y:S02]  /*27c0*/  LDG.E.U8 R82, desc[UR38][R10.64+0x9] ;  /* 0x000009260a527981 */ /* 0x000ee4000c1e1100 */
[----:B---3--:R-:W-:-:S05]  /*27d0*/  PRMT R13, R82, 0x8880, RZ ;  /* 0x00008880520d7816 */ /* 0x008fca00000000ff */
[----:B------:R-:W-:-:S07]  /*27e0*/  IMAD R14, R13, R74, RZ ;  /* 0x0000004a0d0e7224 */ /* 0x000fce00078e02ff */
.L_x_50:
[----:B------:R-:W-:Y:S05]  /*27f0*/  BSYNC B1 ;  /* 0x0000000000017941 */ /* 0x000fea0003800000 */
.L_x_49:
[----:B------:R-:W-:Y:S01]  /*2800*/  @!P3 IMAD R31, R31, R23, R14 ;  /* 0x000000171f1fb224 */ /* 0x000fe200078e020e */
[----:B------:R-:W-:Y:S04]  /*2810*/  BSSY B1, `(.L_x_51) ;  /* 0x0000006000017945 */ /* 0x000fe80003800000 */
[----:B------:R0:W-:Y:S01]  /*2820*/  @!P3 STG.E.U8 desc[UR38][R6.64+0x9], R31 ;  /* 0x0000091f0600b986 */ /* 0x0001e2000c101126 */
[----:B------:R-:W-:Y:S05]  /*2830*/  @P5 BRA `(.L_x_52) ;  /* 0x00000000000c5947 */ /* 0x000fea0003800000 */
[----:B------:R-:W3:Y:S02]  /*2840*/  LDG.E.U8 R82, desc[UR38][R8.64+0x10] ;  /* 0x0000102608527981 */ /* 0x000ee4000c1e1100 */
[----:B---3--:R-:W-:-:S05]  /*2850*/  PRMT R13, R82, 0x8880, RZ ;  /* 0x00008880520d7816 */ /* 0x008fca00000000ff */
[----:B------:R-:W-:-:S07]  /*2860*/  IMAD R14, R13, R74, RZ ;  /* 0x0000004a0d0e7224 */ /* 0x000fce00078e02ff */
.L_x_52:
[----:B------:R-:W-:Y:S05]  /*2870*/  BSYNC B1 ;  /* 0x0000000000017941 */ /* 0x000fea0003800000 */
.L_x_51:
[----:B---3--:R-:W-:Y:S01]  /*2880*/  @!P5 IMAD R13, R32, R23, R14 ;  /* 0x00000017200dd224 */ /* 0x008fe200078e020e */
[----:B------:R-:W-:Y:S04]  /*2890*/  BSSY B1, `(.L_x_53) ;  /* 0x0000006000017945 */ /* 0x000fe80003800000 */
[----:B------:R3:W-:Y:S01]  /*28a0*/  @!P5 STG.E.U8 desc[UR38][R4.64+0x10], R13 ;  /* 0x0000100d0400d986 */ /* 0x0007e2000c101126 */
[----:B------:R-:W-:Y:S05]  /*28b0*/  @P2 BRA `(.L_x_54) ;  /* 0x00000000000c2947 */ /* 0x000fea0003800000 */
[----:B------:R-:W3:Y:S02]  /*28c0*/  LDG.E.U8 R82, desc[UR38][R8.64+0x11] ;  /* 0x0000112608527981 */ /* 0x000ee4000c1e1100 */
[----:B---3--:R-:W-:-:S05]  /*28d0*/  PRMT R13, R82, 0x8880, RZ ;  /* 0x00008880520d7816 */ /* 0x008fca00000000ff */
[----:B------:R-:W-:-:S07]  /*28e0*/  IMAD R14, R13, R74, RZ ;  /* 0x0000004a0d0e7224 */ /* 0x000fce00078e02ff */
.L_x_54:
[----:B------:R-:W-:Y:S05]  /*28f0*/  BSYNC B1 ;  /* 0x0000000000017941 */ /* 0x000fea0003800000 */
.L_x_53:
        /* <DEDUP_REMOVED lines=11> */
.L_x_56:
[----:B------:R-:W-:Y:S05]  /*29b0*/  BSYNC B1 ;  /* 0x0000000000017941 */ /* 0x000fea0003800000 */
.L_x_55:
[----:B---3--:R-:W-:Y:S01]  /*29c0*/  @!P4 IMAD R13, R34, R23, R14 ;  /* 0x00000017220dc224 */ /* 0x008fe200078e020e */
[----:B------:R-:W-:Y:S04]  /*29d0*/  BSSY B1, `(.L_x_57) ;  /* 0x0000006000017945 */ /* 0x000fe80003800000 */
[----:B------:R3:W-:Y:S01]  /*29e0*/  @!P4 STG.E.U8 desc[UR38][R6.64+0x10], R13 ;  /* 0x0000100d0600c986 */ /* 0x0007e2000c101126 */
[----:B------:R-:W-:Y:S05]  /*29f0*/  @P3 BRA `(.L_x_58) ;  /* 0x00000000000c3947 */ /* 0x000fea0003800000 */
[----:B------:R-:W3:Y:S02]  /*2a00*/  LDG.E.U8 R82, desc[UR38][R10.64+0x11] ;  /* 0x000011260a527981 */ /* 0x000ee4000c1e1100 */
[----:B---3--:R-:W-:-:S05]  /*2a10*/  PRMT R13, R82, 0x8880, RZ ;  /* 0x00008880520d7816 */ /* 0x008fca00000000ff */
[----:B------:R-:W-:-:S07]  /*2a20*/  IMAD R14, R13, R74, RZ ;  /* 0x0000004a0d0e7224 */ /* 0x000fce00078e02ff */
.L_x_58:
[----:B------:R-:W-:Y:S05]  /*2a30*/  BSYNC B1 ;  /* 0x0000000000017941 */ /* 0x000fea0003800000 */
.L_x_57:
[----:B------:R-:W-:Y:S01]  /*2a40*/  @!P3 IMAD R35, R35, R23, R14 ;  /* 0x000000172323b224 */ /* 0x000fe200078e020e */
[----:B------:R-:W-:Y:S04]  /*2a50*/  BSSY B1, `(.L_x_59) ;  /* 0x0000006000017945 */ /* 0x000fe80003800000 */
[----:B------:R0:W-:Y:S01]  /*2a60*/  @!P3 STG.E.U8 desc[UR38][R6.64+0x11], R35 ;  /* 0x000011230600b986 */ /* 0x0001e2000c101126 */
[----:B------:R-:W-:Y:S05]  /*2a70*/  @P5 BRA `(.L_x_60) ;  /* 0x00000000000c5947 */ /* 0x000fea0003800000 */
[----:B------:R-:W3:Y:S02]  /*2a80*/  LDG.E.U8 R82, desc[UR38][R8.64+0x18] ;  /* 0x0000182608527981 */ /* 0x000ee4000c1e1100 */
[----:B---3--:R-:W-:-:S05]  /*2a90*/  PRMT R13, R82, 0x8880, RZ ;  /* 0x00008880520d7816 */ /* 0x008fca00000000ff */
[----:B------:R-:W-:-:S07]  /*2aa0*/  IMAD R14, R13, R74, RZ ;  /* 0x0000004a0d0e7224 */ /* 0x000fce00078e02ff */
.L_x_60:
[----:B------:R-:W-:Y:S05]  /*2ab0*/  BSYNC B1 ;  /* 0x0000000000017941 */ /* 0x000fea0003800000 */
.L_x_59:
[----:B---3--:R-:W-:Y:S01]  /*2ac0*/  @!P5 IMAD R13, R36, R23, R14 ;  /* 0x00000017240dd224 */ /* 0x008fe200078e020e */
[----:B------:R-:W-:Y:S04]  /*2ad0*/  BSSY B1, `(.L_x_61) ;  /* 0x0000006000017945 */ /* 0x000fe80003800000 */
[----:B------:R3:W-:Y:S01]  /*2ae0*/  @!P5 STG.E.U8 desc[UR38][R4.64+0x18], R13 ;  /* 0x0000180d0400d986 */ /* 0x0007e2000c101126 */
[----:B------:R-:W-:Y:S05]  /*2af0*/  @P2 BRA `(.L_x_62) ;  /* 0x00000000000c2947 */ /* 0x000fea0003800000 */
[----:B------:R-:W3:Y:S02]  /*2b00*/  LDG.E.U8 R82, desc[UR38][R8.64+0x19] ;  /* 0x0000192608527981 */ /* 0x000ee4000c1e1100 */
[----:B---3--:R-:W-:-:S05]  /*2b10*/  PRMT R13, R82, 0x8880, RZ ;  /* 0x00008880520d7816 */ /* 0x008fca00000000ff */
[----:B------:R-:W-:-:S07]  /*2b20*/  IMAD R14, R13, R74, RZ ;  /* 0x0000004a0d0e7224 */ /* 0x000fce00078e02ff */
.L_x_62:
[----:B------:R-:W-:Y:S05]  /*2b30*/  BSYNC B1 ;  /* 0x0000000000017941 */ /* 0x000fea0003800000 */
.L_x_61:
        /* <DEDUP_REMOVED lines=11> */
.L_x_64:
[----:B------:R-:W-:Y:S05]  /*2bf0*/  BSYNC B1 ;  /* 0x0000000000017941 */ /* 0x000fea0003800000 */
.L_x_63:
[----:B---3--:R-:W-:Y:S01]  /*2c00*/  @!P4 IMAD R13, R38, R23, R14 ;  /* 0x00000017260dc224 */ /* 0x008fe200078e020e */
[----:B------:R-:W-:Y:S04]  /*2c10*/  BSSY B1, `(.L_x_65) ;  /* 0x0000006000017945 */ /* 0x000fe80003800000 */
[----:B------:R3:W-:Y:S01]  /*2c20*/  @!P4 STG.E.U8 desc[UR38][R6.64+0x18], R13 ;  /* 0x0000180d0600c986 */ /* 0x0007e2000c101126 */
[----:B------:R-:W-:Y:S05]  /*2c30*/  @P3 BRA `(.L_x_66) ;  /* 0x00000000000c3947 */ /* 0x000fea0003800000 */
[----:B------:R-:W3:Y:S02]  /*2c40*/  LDG.E.U8 R82, desc[UR38][R10.64+0x19] ;  /* 0x000019260a527981 */ /* 0x000ee4000c1e1100 */
[----:B---3--:R-:W-:-:S05]  /*2c50*/  PRMT R13, R82, 0x8880, RZ ;  /* 0x00008880520d7816 */ /* 0x008fca00000000ff */
[----:B------:R-:W-:-:S07]  /*2c60*/  IMAD R14, R13, R74, RZ ;  /* 0x0000004a0d0e7224 */ /* 0x000fce00078e02ff */
.L_x_66:
[----:B------:R-:W-:Y:S05]  /*2c70*/  BSYNC B1 ;  /* 0x0000000000017941 */ /* 0x000fea0003800000 */
.L_x_65:
[----:B------:R-:W-:Y:S01]  /*2c80*/  @!P3 IMAD R39, R39, R23, R14 ;  /* 0x000000172727b224 */ /* 0x000fe200078e020e */
[----:B------:R-:W-:Y:S04]  /*2c90*/  BSSY B1, `(.L_x_67) ;  /* 0x0000006000017945 */ /* 0x000fe80003800000 */
[----:B------:R0:W-:Y:S01]  /*2ca0*/  @!P3 STG.E.U8 desc[UR38][R6.64+0x19], R39 ;  /* 0x000019270600b986 */ /* 0x0001e2000c101126 */
[----:B------:R-:W-:Y:S05]  /*2cb0*/  @P5 BRA `(.L_x_68) ;  /* 0x00000000000c5947 */ /* 0x000fea0003800000 */
[----:B------:R-:W3:Y:S02]  /*2cc0*/  LDG.E.U8 R82, desc[UR38][R8.64+0x20] ;  /* 0x0000202608527981 */ /* 0x000ee4000c1e1100 */
[----:B---3--:R-:W-:-:S05]  /*2cd0*/  PRMT R13, R82, 0x8880, RZ ;  /* 0x00008880520d7816 */ /* 0x008fca00000000ff */
[----:B------:R-:W-:-:S07]  /*2ce0*/  IMAD R14, R13, R74, RZ ;  /* 0x0000004a0d0e7224 */ /* 0x000fce00078e02ff */
.L_x_68:
[----:B------:R-:W-:Y:S05]  /*2cf0*/  BSYNC B1 ;  /* 0x0000000000017941 */ /* 0x000fea0003800000 */
.L_x_67:
[----:B---3--:R-:W-:Y:S01]  /*2d00*/  @!P5 IMAD R13, R40, R23, R14 ;  /* 0x00000017280dd224 */ /* 0x008fe200078e020e */
[----:B------:R-:W-:Y:S04]  /*2d10*/  BSSY B1, `(.L_x_69) ;  /* 0x0000006000017945 */ /* 0x000fe80003800000 */
[----:B------:R3:W-:Y:S01]  /*2d20*/  @!P5 STG.E.U8 desc[UR38][R4.64+0x20], R13 ;  /* 0x0000200d0400d986 */ /* 0x0007e2000c101126 */
[----:B------:R-:W-:Y:S05]  /*2d30*/  @P2 BRA `(.L_x_70) ;  /* 0x00000000000c2947 */ /* 0x000fea0003800000 */
[----:B------:R-:W3:Y:S02]  /*2d40*/  LDG.E.U8 R82, desc[UR38][R8.64+0x21] ;  /* 0x0000212608527981 */ /* 0x000ee4000c1e1100 */
[----:B---3--:R-:W-:-:S05]  /*2d50*/  PRMT R13, R82, 0x8880, RZ ;  /* 0x00008880520d7816 */ /* 0x008fca00000000ff */
[----:B------:R-:W-:-:S07]  /*2d60*/  IMAD R14, R13, R74, RZ ;  /* 0x0000004a0d0e7224 */ /* 0x000fce00078e02ff */
.L_x_70:
[----:B------:R-:W-:Y:S05]  /*2d70*/  BSYNC B1 ;  /* 0x0000000000017941 */ /* 0x000fea0003800000 */
.L_x_69:
        /* <DEDUP_REMOVED lines=11> */
.L_x_72:
[----:B------:R-:W-:Y:S05]  /*2e30*/  BSYNC B1 ;  /* 0x0000000000017941 */ /* 0x000fea0003800000 */
.L_x_71:
[----:B---3--:R-:W-:Y:S01]  /*2e40*/  @!P4 IMAD R13, R42, R23, R14 ;  /* 0x000000172a0dc224 */ /* 0x008fe200078e020e */
[----:B------:R-:W-:Y:S04]  /*2e50*/  BSSY B1, `(.L_x_73) ;  /* 0x0000006000017945 */ /* 0x000fe80003800000 */
[----:B------:R3:W-:Y:S01]  /*2e60*/  @!P4 STG.E.U8 desc[UR38][R6.64+0x20], R13 ;  /* 0x0000200d0600c986 */ /* 0x0007e2000c101126 */
[----:B------:R-:W-:Y:S05]  /*2e70*/  @P3 BRA `(.L_x_74) ;  /* 0x00000000000c3947 */ /* 0x000fea0003800000 */
[----:B------:R-:W3:Y:S02]  /*2e80*/  LDG.E.U8 R82, desc[UR38][R10.64+0x21] ;  /* 0x000021260a527981 */ /* 0x000ee4000c1e1100 */
[----:B---3--:R-:W-:-:S05]  /*2e90*/  PRMT R13, R82, 0x8880, RZ ;  /* 0x00008880520d7816 */ /* 0x008fca00000000ff */
[----:B------:R-:W-:-:S07]  /*2ea0*/  IMAD R14, R13, R74, RZ ;  /* 0x0000004a0d0e7224 */ /* 0x000fce00078e02ff */
.L_x_74:
[----:B------:R-:W-:Y:S05]  /*2eb0*/  BSYNC B1 ;  /* 0x0000000000017941 */ /* 0x000fea0003800000 */
.L_x_73:
[----:B------:R-:W-:Y:S01]  /*2ec0*/  @!P3 IMAD R43, R43, R23, R14 ;  /* 0x000000172b2bb224 */ /* 0x000fe200078e020e */
[----:B------:R-:W-:Y:S04]  /*2ed0*/  BSSY B1, `(.L_x_75) ;  /* 0x0000006000017945 */ /* 0x000fe80003800000 */
[----:B------:R0:W-:Y:S01]  /*2ee0*/  @!P3 STG.E.U8 desc[UR38][R6.64+0x21], R43 ;  /* 0x0000212b0600b986 */ /* 0x0001e2000c101126 */
[----:B------:R-:W-:Y:S05]  /*2ef0*/  @P5 BRA `(.L_x_76) ;  /* 0x00000000000c5947 */ /* 0x000fea0003800000 */
[----:B------:R-:W3:Y:S02]  /*2f00*/  LDG.E.U8 R82, desc[UR38][R8.64+0x28] ;  /* 0x0000282608527981 */ /* 0x000ee4000c1e1100 */
[----:B---3--:R-:W-:-:S05]  /*2f10*/  PRMT R13, R82, 0x8880, RZ ;  /* 0x00008880520d7816 */ /* 0x008fca00000000ff */
[----:B------:R-:W-:-:S07]  /*2f20*/  IMAD R14, R13, R74, RZ ;  /* 0x0000004a0d0e7224 */ /* 0x000fce00078e02ff */
.L_x_76:
[----:B------:R-:W-:Y:S05]  /*2f30*/  BSYNC B1 ;  /* 0x0000000000017941 */ /* 0x000fea0003800000 */
.L_x_75:
[----:B---3--:R-:W-:Y:S01]  /*2f40*/  @!P5 IMAD R13, R44, R23, R14 ;  /* 0x000000172c0dd224 */ /* 0x008fe200078e020e */
[----:B------:R-:W-:Y:S04]  /*2f50*/  BSSY B1, `(.L_x_77) ;  /* 0x0000006000017945 */ /* 0x000fe80003800000 */
[----:B------:R3:W-:Y:S01]  /*2f60*/  @!P5 STG.E.U8 desc[UR38][R4.64+0x28], R13 ;  /* 0x0000280d0400d986 */ /* 0x0007e2000c101126 */
[----:B------:R-:W-:Y:S05]  /*2f70*/  @P2 BRA `(.L_x_78) ;  /* 0x00000000000c2947 */ /* 0x000fea0003800000 */
[----:B------:R-:W3:Y:S02]  /*2f80*/  LDG.E.U8 R82, desc[UR38][R8.64+0x29] ;  /* 0x0000292608527981 */ /* 0x000ee4000c1e1100 */
[----:B---3--:R-:W-:-:S05]  /*2f90*/  PRMT R13, R82, 0x8880, RZ ;  /* 0x00008880520d7816 */ /* 0x008fca00000000ff */
[----:B------:R-:W-:-:S07]  /*2fa0*/  IMAD R14, R13, R74, RZ ;  /* 0x0000004a0d0e7224 */ /* 0x000fce00078e02ff */
.L_x_78:
[----:B------:R-:W-:Y:S05]  /*2fb0*/  BSYNC B1 ;  /* 0x0000000000017941 */ /* 0x000fea0003800000 */
.L_x_77:
        /* <DEDUP_REMOVED lines=11> */
.L_x_80:
[----:B------:R-:W-:Y:S05]  /*3070*/  BSYNC B1 ;  /* 0x0000000000017941 */ /* 0x000fea0003800000 */
.L_x_79:
[----:B---3--:R-:W-:Y:S01]  /*3080*/  @!P4 IMAD R13, R46, R23, R14 ;  /* 0x000000172e0dc224 */ /* 0x008fe200078e020e */
[----:B------:R-:W-:Y:S04]  /*3090*/  BSSY B1, `(.L_x_81) ;  /* 0x0000006000017945 */ /* 0x000fe80003800000 */
[----:B------:R3:W-:Y:S01]  /*30a0*/  @!P4 STG.E.U8 desc[UR38][R6.64+0x28], R13 ;  /* 0x0000280d0600c986 */ /* 0x0007e2000c101126 */
[----:B------:R-:W-:Y:S05]  /*30b0*/  @P3 BRA `(.L_x_82) ;  /* 0x00000000000c3947 */ /* 0x000fea0003800000 */
[----:B------:R-:W3:Y:S02]  /*30c0*/  LDG.E.U8 R82, desc[UR38][R10.64+0x29] ;  /* 0x000029260a527981 */ /* 0x000ee4000c1e1100 */
[----:B---3--:R-:W-:-:S05]  /*30d0*/  PRMT R13, R82, 0x8880, RZ ;  /* 0x00008880520d7816 */ /* 0x008fca00000000ff */
[----:B------:R-:W-:-:S07]  /*30e0*/  IMAD R14, R13, R74, RZ ;  /* 0x0000004a0d0e7224 */ /* 0x000fce00078e02ff */
.L_x_82:
[----:B------:R-:W-:Y:S05]  /*30f0*/  BSYNC B1 ;  /* 0x0000000000017941 */ /* 0x000fea0003800000 */
.L_x_81:
[----:B------:R-:W-:Y:S01]  /*3100*/  @!P3 IMAD R47, R47, R23, R14 ;  /* 0x000000172f2fb224 */ /* 0x000fe200078e020e */
[----:B------:R-:W-:Y:S04]  /*3110*/  BSSY B1, `(.L_x_83) ;  /* 0x0000006000017945 */ /* 0x000fe80003800000 */
[----:B------:R0:W-:Y:S01]  /*3120*/  @!P3 STG.E.U8 desc[UR38][R6.64+0x29], R47 ;  /* 0x0000292f0600b986 */ /* 0x0001e2000c101126 */
[----:B------:R-:W-:Y:S05]  /*3130*/  @P5 BRA `(.L_x_84) ;  /* 0x00000000000c5947 */ /* 0x000fea0003800000 */
[----:B------:R-:W3:Y:S02]  /*3140*/  LDG.E.U8 R82, desc[UR38][R8.64+0x30] ;  /* 0x0000302608527981 */ /* 0x000ee4000c1e1100 */
[----:B---3--:R-:W-:-:S05]  /*3150*/  PRMT R13, R82, 0x8880, RZ ;  /* 0x00008880520d7816 */ /* 0x008fca00000000ff */
[----:B------:R-:W-:-:S07]  /*3160*/  IMAD R14, R13, R74, RZ ;  /* 0x0000004a0d0e7224 */ /* 0x000fce00078e02ff */
.L_x_84:
[----:B------:R-:W-:Y:S05]  /*3170*/  BSYNC B1 ;  /* 0x0000000000017941 */ /* 0x000fea0003800000 */
.L_x_83:
[----:B---3--:R-:W-:Y:S01]  /*3180*/  @!P5 IMAD R13, R48, R23, R14 ;  /* 0x00000017300dd224 */ /* 0x008fe200078e020e */
[----:B------:R-:W-:Y:S04]  /*3190*/  BSSY B1, `(.L_x_85) ;  /* 0x0000006000017945 */ /* 0x000fe80003800000 */
[----:B------:R3:W-:Y:S01]  /*31a0*/  @!P5 STG.E.U8 desc[UR38][R4.64+0x30], R13 ;  /* 0x0000300d0400d986 */ /* 0x0007e2000c101126 */
[----:B------:R-:W-:Y:S05]  /*31b0*/  @P2 BRA `(.L_x_86) ;  /* 0x00000000000c2947 */ /* 0x000fea0003800000 */
[----:B------:R-:W3:Y:S02]  /*31c0*/  LDG.E.U8 R82, desc[UR38][R8.64+0x31] ;  /* 0x0000312608527981 */ /* 0x000ee4000c1e1100 */
[----:B---3--:R-:W-:-:S05]  /*31d0*/  PRMT R13, R82, 0x8880, RZ ;  /* 0x00008880520d7816 */ /* 0x008fca00000000ff */
[----:B------:R-:W-:-:S07]  /*31e0*/  IMAD R14, R13, R74, RZ ;  /* 0x0000004a0d0e7224 */ /* 0x000fce00078e02ff */
.L_x_86:
[----:B------:R-:W-:Y:S05]  /*31f0*/  BSYNC B1 ;  /* 0x0000000000017941 */ /* 0x000fea0003800000 */
.L_x_85:
        /* <DEDUP_REMOVED lines=11> */
.L_x_88:
[----:B------:R-:W-:Y:S05]  /*32b0*/  BSYNC B1 ;  /* 0x0000000000017941 */ /* 0x000fea0003800000 */
.L_x_87:
[----:B---3--:R-:W-:Y:S01]  /*32c0*/  @!P4 IMAD R13, R50, R23, R14 ;  /* 0x00000017320dc224 */ /* 0x008fe200078e020e */
[----:B------:R-:W-:Y:S04]  /*32d0*/  BSSY B1, `(.L_x_89) ;  /* 0x0000006000017945 */ /* 0x000fe80003800000 */
[----:B------:R3:W-:Y:S01]  /*32e0*/  @!P4 STG.E.U8 desc[UR38][R6.64+0x30], R13 ;  /* 0x0000300d0600c986 */ /* 0x0007e2000c101126 */
[----:B------:R-:W-:Y:S05]  /*32f0*/  @P3 BRA `(.L_x_90) ;  /* 0x00000000000c3947 */ /* 0x000fea0003800000 */
[----:B------:R-:W3:Y:S02]  /*3300*/  LDG.E.U8 R82, desc[UR38][R10.64+0x31] ;  /* 0x000031260a527981 */ /* 0x000ee4000c1e1100 */
[----:B---3--:R-:W-:-:S05]  /*3310*/  PRMT R13, R82, 0x8880, RZ ;  /* 0x00008880520d7816 */ /* 0x008fca00000000ff */
[----:B------:R-:W-:-:S07]  /*3320*/  IMAD R14, R13, R74, RZ ;  /* 0x0000004a0d0e7224 */ /* 0x000fce00078e02ff */
.L_x_90:
[----:B------:R-:W-:Y:S05]  /*3330*/  BSYNC B1 ;  /* 0x0000000000017941 */ /* 0x000fea0003800000 */
.L_x_89:
[----:B------:R-:W-:Y:S01]  /*3340*/  @!P3 IMAD R51, R51, R23, R14 ;  /* 0x000000173333b224 */ /* 0x000fe200078e020e */
[----:B------:R-:W-:Y:S04]  /*3350*/  BSSY B1, `(.L_x_91) ;  /* 0x0000006000017945 */ /* 0x000fe80003800000 */
[----:B------:R0:W-:Y:S01]  /*3360*/  @!P3 STG.E.U8 desc[UR38][R6.64+0x31], R51 ;  /* 0x000031330600b986 */ /* 0x0001e2000c101126 */
[----:B------:R-:W-:Y:S05]  /*3370*/  @P5 BRA `(.L_x_92) ;  /* 0x00000000000c5947 */ /* 0x000fea0003800000 */
[----:B------:R-:W3:Y:S02]  /*3380*/  LDG.E.U8 R82, desc[UR38][R8.64+0x38] ;  /* 0x0000382608527981 */ /* 0x000ee4000c1e1100 */
[----:B---3--:R-:W-:-:S05]  /*3390*/  PRMT R13, R82, 0x8880, RZ ;  /* 0x00008880520d7816 */ /* 0x008fca00000000ff */
[----:B------:R-:W-:-:S07]  /*33a0*/  IMAD R14, R13, R74, RZ ;  /* 0x0000004a0d0e7224 */ /* 0x000fce00078e02ff */
.L_x_92:
[----:B------:R-:W-:Y:S05]  /*33b0*/  BSYNC B1 ;  /* 0x0000000000017941 */ /* 0x000fea0003800000 */
.L_x_91:
[----:B---3--:R-:W-:Y:S01]  /*33c0*/  @!P5 IMAD R13, R52, R23, R14 ;  /* 0x00000017340dd224 */ /* 0x008fe200078e020e */
[----:B------:R-:W-:Y:S04]  /*33d0*/  BSSY B1, `(.L_x_93) ;  /* 0x0000006000017945 */ /* 0x000fe80003800000 */
[----:B------:R3:W-:Y:S01]  /*33e0*/  @!P5 STG.E.U8 desc[UR38][R4.64+0x38], R13 ;  /* 0x0000380d0400d986 */ /* 0x0007e2000c101126 */
[----:B------:R-:W-:Y:S05]  /*33f0*/  @P2 BRA `(.L_x_94) ;  /* 0x00000000000c2947 */ /* 0x000fea0003800000 */
[----:B------:R-:W3:Y:S02]  /*3400*/  LDG.E.U8 R82, desc[UR38][R8.64+0x39] ;  /* 0x0000392608527981 */ /* 0x000ee4000c1e1100 */
[----:B---3--:R-:W-:-:S05]  /*3410*/  PRMT R13, R82, 0x8880, RZ ;  /* 0x00008880520d7816 */ /* 0x008fca00000000ff */
[----:B------:R-:W-:-:S07]  /*3420*/  IMAD R14, R13, R74, RZ ;  /* 0x0000004a0d0e7224 */ /* 0x000fce00078e02ff */
.L_x_94:
[----:B------:R-:W-:Y:S05]  /*3430*/  BSYNC B1 ;  /* 0x0000000000017941 */ /* 0x000fea0003800000 */
.L_x_93:
        /* <DEDUP_REMOVED lines=11> */
.L_x_96:
[----:B------:R-:W-:Y:S05]  /*34f0*/  BSYNC B1 ;  /* 0x0000000000017941 */ /* 0x000fea0003800000 */
.L_x_95:
[----:B---3--:R-:W-:Y:S01]  /*3500*/  @!P4 IMAD R13, R54, R23, R14 ;  /* 0x00000017360dc224 */ /* 0x008fe200078e020e */
[----:B------:R-:W-:Y:S04]  /*3510*/  BSSY B1, `(.L_x_97) ;  /* 0x0000006000017945 */ /* 0x000fe80003800000 */
[----:B------:R3:W-:Y:S01]  /*3520*/  @!P4 STG.E.U8 desc[UR38][R6.64+0x38], R13 ;  /* 0x0000380d0600c986 */ /* 0x0007e2000c101126 */
[----:B------:R-:W-:Y:S05]  /*3530*/  @P3 BRA `(.L_x_98) ;  /* 0x00000000000c3947 */ /* 0x000fea0003800000 */
[----:B------:R-:W3:Y:S02]  /*3540*/  LDG.E.U8 R82, desc[UR38][R10.64+0x39] ;  /* 0x000039260a527981 */ /* 0x000ee4000c1e1100 */
[----:B---3--:R-:W-:-:S05]  /*3550*/  PRMT R13, R82, 0x8880, RZ ;  /* 0x00008880520d7816 */ /* 0x008fca00000000ff */
[----:B------:R-:W-:-:S07]  /*3560*/  IMAD R14, R13, R74, RZ ;  /* 0x0000004a0d0e7224 */ /* 0x000fce00078e02ff */
.L_x_98:
[----:B------:R-:W-:Y:S05]  /*3570*/  BSYNC B1 ;  /* 0x0000000000017941 */ /* 0x000fea0003800000 */
.L_x_97:
[----:B------:R-:W-:Y:S01]  /*3580*/  @!P3 IMAD R55, R55, R23, R14 ;  /* 0x000000173737b224 */ /* 0x000fe200078e020e */
[----:B------:R-:W-:Y:S04]  /*3590*/  BSSY B1, `(.L_x_99) ;  /* 0x0000006000017945 */ /* 0x000fe80003800000 */
[----:B------:R0:W-:Y:S01]  /*35a0*/  @!P3 STG.E.U8 desc[UR38][R6.64+0x39], R55 ;  /* 0x000039370600b986 */ /* 0x0001e2000c101126 */
[----:B------:R-:W-:Y:S05]  /*35b0*/  @P5 BRA `(.L_x_100) ;  /* 0x00000000000c5947 */ /* 0x000fea0003800000 */
[----:B------:R-:W3:Y:S02]  /*35c0*/  LDG.E.U8 R82, desc[UR38][R8.64+0x40] ;  /* 0x0000402608527981 */ /* 0x000ee4000c1e1100 */
[----:B---3--:R-:W-:-:S05]  /*35d0*/  PRMT R13, R82, 0x8880, RZ ;  /* 0x00008880520d7816 */ /* 0x008fca00000000ff */
[----:B------:R-:W-:-:S07]  /*35e0*/  IMAD R14, R13, R74, RZ ;  /* 0x0000004a0d0e7224 */ /* 0x000fce00078e02ff */
.L_x_100:
[----:B------:R-:W-:Y:S05]  /*35f0*/  BSYNC B1 ;  /* 0x0000000000017941 */ /* 0x000fea0003800000 */
.L_x_99:
[----:B---3--:R-:W-:Y:S01]  /*3600*/  @!P5 IMAD R13, R56, R23, R14 ;  /* 0x00000017380dd224 */ /* 0x008fe200078e020e */
[----:B------:R-:W-:Y:S04]  /*3610*/  BSSY B1, `(.L_x_101) ;  /* 0x0000006000017945 */ /* 0x000fe80003800000 */
[----:B------:R3:W-:Y:S01]  /*3620*/  @!P5 STG.E.U8 desc[UR38][R4.64+0x40], R13 ;  /* 0x0000400d0400d986 */ /* 0x0007e2000c101126 */
[----:B------:R-:W-:Y:S05]  /*3630*/  @P2 BRA `(.L_x_102) ;  /* 0x00000000000c2947 */ /* 0x000fea0003800000 */
[----:B------:R-:W3:Y:S02]  /*3640*/  LDG.E.U8 R82, desc[UR38][R8.64+0x41] ;  /* 0x0000412608527981 */ /* 0x000ee4000c1e1100 */
[----:B---3--:R-:W-:-:S05]  /*3650*/  PRMT R13, R82, 0x8880, RZ ;  /* 0x00008880520d7816 */ /* 0x008fca00000000ff */
[----:B------:R-:W-:-:S07]  /*3660*/  IMAD R14, R13, R74, RZ ;  /* 0x0000004a0d0e7224 */ /* 0x000fce00078e02ff */
.L_x_102:
[----:B------:R-:W-:Y:S05]  /*3670*/  BSYNC B1 ;  /* 0x0000000000017941 */ /* 0x000fea0003800000 */
.L_x_101:
        /* <DEDUP_REMOVED lines=11> */
.L_x_104:
[----:B------:R-:W-:Y:S05]  /*3730*/  BSYNC B1 ;  /* 0x0000000000017941 */ /* 0x000fea0003800000 */
.L_x_103:
[----:B---3--:R-:W-:Y:S01]  /*3740*/  @!P4 IMAD R13, R58, R23, R14 ;  /* 0x000000173a0dc224 */ /* 0x008fe200078e020e */
[----:B------:R-:W-:Y:S04]  /*3750*/  BSSY B1, `(.L_x_105) ;  /* 0x0000006000017945 */ /* 0x000fe80003800000 */
[----:B------:R3:W-:Y:S01]  /*3760*/  @!P4 STG.E.U8 desc[UR38][R6.64+0x40], R13 ;  /* 0x0000400d0600c986 */ /* 0x0007e2000c101126 */
[----:B------:R-:W-:Y:S05]  /*3770*/  @P3 BRA `(.L_x_106) ;  /* 0x00000000000c3947 */ /* 0x000fea0003800000 */
[----:B------:R-:W3:Y:S02]  /*3780*/  LDG.E.U8 R82, desc[UR38][R10.64+0x41] ;  /* 0x000041260a527981 */ /* 0x000ee4000c1e1100 */
[----:B---3--:R-:W-:-:S05]  /*3790*/  PRMT R13, R82, 0x8880, RZ ;  /* 0x00008880520d7816 */ /* 0x008fca00000000ff */
[----:B------:R-:W-:-:S07]  /*37a0*/  IMAD R14, R13, R74, RZ ;  /* 0x0000004a0d0e7224 */ /* 0x000fce00078e02ff */
.L_x_106:
[----:B------:R-:W-:Y:S05]  /*37b0*/  BSYNC B1 ;  /* 0x0000000000017941 */ /* 0x000fea0003800000 */
.L_x_105:
[----:B------:R-:W-:Y:S01]  /*37c0*/  @!P3 IMAD R59, R59, R23, R14 ;  /* 0x000000173b3bb224 */ /* 0x000fe200078e020e */
[----:B------:R-:W-:Y:S04]  /*37d0*/  BSSY B1, `(.L_x_107) ;  /* 0x0000006000017945 */ /* 0x000fe80003800000 */
[----:B------:R0:W-:Y:S01]  /*37e0*/  @!P3 STG.E.U8 desc[UR38][R6.64+0x41], R59 ;  /* 0x0000413b0600b986 */ /* 0x0001e2000c101126 */
[----:B------:R-:W-:Y:S05]  /*37f0*/  @P5 BRA `(.L_x_108) ;  /* 0x00000000000c5947 */ /* 0x000fea0003800000 */
[----:B------:R-:W3:Y:S02]  /*3800*/  LDG.E.U8 R82, desc[UR38][R8.64+0x48] ;  /* 0x0000482608527981 */ /* 0x000ee4000c1e1100 */
[----:B---3--:R-:W-:-:S05]  /*3810*/  PRMT R13, R82, 0x8880, RZ ;  /* 0x00008880520d7816 */ /* 0x008fca00000000ff */
[----:B------:R-:W-:-:S07]  /*3820*/  IMAD R14, R13, R74, RZ ;  /* 0x0000004a0d0e7224 */ /* 0x000fce00078e02ff */
.L_x_108:
[----:B------:R-:W-:Y:S05]  /*3830*/  BSYNC B1 ;  /* 0x0000000000017941 */ /* 0x000fea0003800000 */
.L_x_107:
[----:B---3--:R-:W-:Y:S01]  /*3840*/  @!P5 IMAD R13, R60, R23, R14 ;  /* 0x000000173c0dd224 */ /* 0x008fe200078e020e */
[----:B------:R-:W-:Y:S04]  /*3850*/  BSSY B1, `(.L_x_109) ;  /* 0x0000006000017945 */ /* 0x000fe80003800000 */
[----:B------:R3:W-:Y:S01]  /*3860*/  @!P5 STG.E.U8 desc[UR38][R4.64+0x48], R13 ;  /* 0x0000480d0400d986 */ /* 0x0007e2000c101126 */
[----:B------:R-:W-:Y:S05]  /*3870*/  @P2 BRA `(.L_x_110) ;  /* 0x00000000000c2947 */ /* 0x000fea0003800000 */
[----:B------:R-:W3:Y:S02]  /*3880*/  LDG.E.U8 R82, desc[UR38][R8.64+0x49] ;  /* 0x0000492608527981 */ /* 0x000ee4000c1e1100 */
[----:B---3--:R-:W-:-:S05]  /*3890*/  PRMT R13, R82, 0x8880, RZ ;  /* 0x00008880520d7816 */ /* 0x008fca00000000ff */
[----:B------:R-:W-:-:S07]  /*38a0*/  IMAD R14, R13, R74, RZ ;  /* 0x0000004a0d0e7224 */ /* 0x000fce00078e02ff */
.L_x_110:
[----:B------:R-:W-:Y:S05]  /*38b0*/  BSYNC B1 ;  /* 0x0000000000017941 */ /* 0x000fea0003800000 */
.L_x_109:
        /* <DEDUP_REMOVED lines=11> */
.L_x_112:
[----:B------:R-:W-:Y:S05]  /*3970*/  BSYNC B1 ;  /* 0x0000000000017941 */ /* 0x000fea0003800000 */
.L_x_111:
[----:B---3--:R-:W-:Y:S01]  /*3980*/  @!P4 IMAD R13, R62, R23, R14 ;  /* 0x000000173e0dc224 */ /* 0x008fe200078e020e */
[----:B------:R-:W-:Y:S04]  /*3990*/  BSSY B1, `(.L_x_113) ;  /* 0x0000006000017945 */ /* 0x000fe80003800000 */
[----:B------:R3:W-:Y:S01]  /*39a0*/  @!P4 STG.E.U8 desc[UR38][R6.64+0x48], R13 ;  /* 0x0000480d0600c986 */ /* 0x0007e2000c101126 */
[----:B------:R-:W-:Y:S05]  /*39b0*/  @P3 BRA `(.L_x_114) ;  /* 0x00000000000c3947 */ /* 0x000fea0003800000 */
[----:B------:R-:W3:Y:S02]  /*39c0*/  LDG.E.U8 R82, desc[UR38][R10.64+0x49] ;  /* 0x000049260a527981 */ /* 0x000ee4000c1e1100 */
[----:B---3--:R-:W-:-:S05]  /*39d0*/  PRMT R13, R82, 0x8880, RZ ;  /* 0x00008880520d7816 */ /* 0x008fca00000000ff */
[----:B------:R-:W-:-:S07]  /*39e0*/  IMAD R14, R13, R74, RZ ;  /* 0x0000004a0d0e7224 */ /* 0x000fce00078e02ff */
.L_x_114:
[----:B------:R-:W-:Y:S05]  /*39f0*/  BSYNC B1 ;  /* 0x0000000000017941 */ /* 0x000fea0003800000 */
.L_x_113:
[----:B------:R-:W-:Y:S01]  /*3a00*/  @!P3 IMAD R63, R63, R23, R14 ;  /* 0x000000173f3fb224 */ /* 0x000fe200078e020e */
[----:B------:R-:W-:Y:S04]  /*3a10*/  BSSY B1, `(.L_x_115) ;  /* 0x0000006000017945 */ /* 0x000fe80003800000 */
[----:B------:R0:W-:Y:S01]  /*3a20*/  @!P3 STG.E.U8 desc[UR38][R6.64+0x49], R63 ;  /* 0x0000493f0600b986 */ /* 0x0001e2000c101126 */
[----:B------:R-:W-:Y:S05]  /*3a30*/  @P5 BRA `(.L_x_116) ;  /* 0x00000000000c5947 */ /* 0x000fea0003800000 */
[----:B------:R-:W3:Y:S02]  /*3a40*/  LDG.E.U8 R82, desc[UR38][R8.64+0x50] ;  /* 0x0000502608527981 */ /* 0x000ee4000c1e1100 */
[----:B---3--:R-:W-:-:S05]  /*3a50*/  PRMT R13, R82, 0x8880, RZ ;  /* 0x00008880520d7816 */ /* 0x008fca00000000ff */
[----:B------:R-:W-:-:S07]  /*3a60*/  IMAD R14, R13, R74, RZ ;  /* 0x0000004a0d0e7224 */ /* 0x000fce00078e02ff */
.L_x_116:
[----:B------:R-:W-:Y:S05]  /*3a70*/  BSYNC B1 ;  /* 0x0000000000017941 */ /* 0x000fea0003800000 */
.L_x_115:
[----:B---3--:R-:W-:Y:S01]  /*3a80*/  @!P5 IMAD R13, R64, R23, R14 ;  /* 0x00000017400dd224 */ /* 0x008fe200078e020e */
[----:B------:R-:W-:Y:S04]  /*3a90*/  BSSY B1, `(.L_x_117) ;  /* 0x0000006000017945 */ /* 0x000fe80003800000 */
[----:B------:R3:W-:Y:S01]  /*3aa0*/  @!P5 STG.E.U8 desc[UR38][R4.64+0x50], R13 ;  /* 0x0000500d0400d986 */ /* 0x0007e2000c101126 */
[----:B------:R-:W-:Y:S05]  /*3ab0*/  @P2 BRA `(.L_x_118) ;  /* 0x00000000000c2947 */ /* 0x000fea0003800000 */
[----:B------:R-:W3:Y:S02]  /*3ac0*/  LDG.E.U8 R82, desc[UR38][R8.64+0x51] ;  /* 0x0000512608527981 */ /* 0x000ee4000c1e1100 */
[----:B---3--:R-:W-:-:S05]  /*3ad0*/  PRMT R13, R82, 0x8880, RZ ;  /* 0x00008880520d7816 */ /* 0x008fca00000000ff */
[----:B------:R-:W-:-:S07]  /*3ae0*/  IMAD R14, R13, R74, RZ ;  /* 0x0000004a0d0e7224 */ /* 0x000fce00078e02ff */
.L_x_118:
[----:B------:R-:W-:Y:S05]  /*3af0*/  BSYNC B1 ;  /* 0x0000000000017941 */ /* 0x000fea0003800000 */
.L_x_117:
[----:B------:R-:W-:Y:S01]  /*3b00*/  ISETP.LT.OR P4, PT, R3, 0x51, !P0 ;  /* 0x000000510300780c */ /* 0x000fe20004781670 */
[----:B------:R-:W-:Y:S01]  /*3b10*/  @!P2 IMAD R65, R65, R23, R14 ;  /* 0x000000174141a224 */ /* 0x000fe200078e020e */
[----:B------:R-:W-:Y:S01]  /*3b20*/  BSSY B1, `(.L_x_119) ;  /* 0x000000a000017945 */ /* 0x000fe20003800000 */
[C---:B------:R-:W-:Y:S02]  /*3b30*/  ISETP.LT.OR P3, PT, R3.reuse, 0x52, !P0 ;  /* 0x000000520300780c */ /* 0x040fe40004761670 */
        /* <DEDUP_REMOVED lines=8> */
.L_x_120:
[----:B------:R-:W-:Y:S05]  /*3bc0*/  BSYNC B1 ;  /* 0x0000000000017941 */ /* 0x000fea0003800000 */
.L_x_119:
[----:B---3--:R-:W-:Y:S01]  /*3bd0*/  @!P4 IMAD R13, R66, R23, R14 ;  /* 0x00000017420dc224 */ /* 0x008fe200078e020e */
[----:B------:R-:W-:Y:S04]  /*3be0*/  BSSY B1, `(.L_x_121) ;  /* 0x0000006000017945 */ /* 0x000fe80003800000 */
[----:B------:R3:W-:Y:S01]  /*3bf0*/  @!P4 STG.E.U8 desc[UR38][R6.64+0x50], R13 ;  /* 0x0000500d0600c986 */ /* 0x0007e2000c101126 */
[----:B------:R-:W-:Y:S05]  /*3c00*/  @P3 BRA `(.L_x_122) ;  /* 0x00000000000c3947 */ /* 0x000fea0003800000 */
[----:B------:R-:W3:Y:S02]  /*3c10*/  LDG.E.U8 R82, desc[UR38][R10.64+0x51] ;  /* 0x000051260a527981 */ /* 0x000ee4000c1e1100 */
[----:B---3--:R-:W-:-:S05]  /*3c20*/  PRMT R13, R82, 0x8880, RZ ;  /* 0x00008880520d7816 */ /* 0x008fca00000000ff */
[----:B------:R-:W-:-:S07]  /*3c30*/  IMAD R14, R13, R74, RZ ;  /* 0x0000004a0d0e7224 */ /* 0x000fce00078e02ff */
.L_x_122:
[----:B------:R-:W-:Y:S05]  /*3c40*/  BSYNC B1 ;  /* 0x0000000000017941 */ /* 0x000fea0003800000 */
.L_x_121:
[----:B------:R-:W-:Y:S01]  /*3c50*/  @!P3 IMAD R67, R67, R23, R14 ;  /* 0x000000174343b224 */ /* 0x000fe200078e020e */
[----:B------:R-:W-:Y:S04]  /*3c60*/  BSSY B1, `(.L_x_123) ;  /* 0x0000006000017945 */ /* 0x000fe80003800000 */
[----:B------:R0:W-:Y:S01]  /*3c70*/  @!P3 STG.E.U8 desc[UR38][R6.64+0x51], R67 ;  /* 0x000051430600b986 */ /* 0x0001e2000c101126 */
[----:B------:R-:W-:Y:S05]  /*3c80*/  @P2 BRA `(.L_x_124) ;  /* 0x00000000000c2947 */ /* 0x000fea0003800000 */
[----:B------:R-:W3:Y:S02]  /*3c90*/  LDG.E.U8 R82, desc[UR38][R8.64+0x58] ;  /* 0x0000582608527981 */ /* 0x000ee4000c1e1100 */
[----:B---3--:R-:W-:-:S05]  /*3ca0*/  PRMT R13, R82, 0x8880, RZ ;  /* 0x00008880520d7816 */ /* 0x008fca00000000ff */
[----:B------:R-:W-:-:S07]  /*3cb0*/  IMAD R14, R13, R74, RZ ;  /* 0x0000004a0d0e7224 */ /* 0x000fce00078e02ff */
.L_x_124:
[----:B------:R-:W-:Y:S05]  /*3cc0*/  BSYNC B1 ;  /* 0x0000000000017941 */ /* 0x000fea0003800000 */
.L_x_123:
[----:B---3--:R-:W-:Y:S01]  /*3cd0*/  @!P2 IMAD R13, R68, R23, R14 ;  /* 0x00000017440da224 */ /* 0x008fe200078e020e */
[----:B------:R-:W-:Y:S04]  /*3ce0*/  BSSY B1, `(.L_x_125) ;  /* 0x0000006000017945 */ /* 0x000fe80003800000 */
[----:B------:R3:W-:Y:S01]  /*3cf0*/  @!P2 STG.E.U8 desc[UR38][R4.64+0x58], R13 ;  /* 0x0000580d0400a986 */ /* 0x0007e2000c101126 */
[----:B------:R-:W-:Y:S05]  /*3d00*/  @P1 BRA `(.L_x_126) ;  /* 0x00000000000c1947 */ /* 0x000fea0003800000 */
[----:B------:R-:W3:Y:S02]  /*3d10*/  LDG.E.U8 R82, desc[UR38][R8.64+0x59] ;  /* 0x0000592608527981 */ /* 0x000ee4000c1e1100 */
[----:B---3--:R-:W-:-:S05]  /*3d20*/  PRMT R13, R82, 0x8880, RZ ;  /* 0x00008880520d7816 */ /* 0x008fca00000000ff */
[----:B------:R-:W-:-:S07]  /*3d30*/  IMAD R14, R13, R74, RZ ;  /* 0x0000004a0d0e7224 */ /* 0x000fce00078e02ff */
.L_x_126:
[----:B------:R-:W-:Y:S05]  /*3d40*/  BSYNC B1 ;  /* 0x0000000000017941 */ /* 0x000fea0003800000 */
.L_x_125:
[----:B------:R-:W-:Y:S01]  /*3d50*/  @!P1 IMAD R69, R69, R23, R14 ;  /* 0x0000001745459224 */ /* 0x000fe200078e020e */
[----:B------:R-:W-:Y:S04]  /*3d60*/  BSSY B1, `(.L_x_127) ;  /* 0x0000006000017945 */ /* 0x000fe80003800000 */
[----:B------:R0:W-:Y:S01]  /*3d70*/  @!P1 STG.E.U8 desc[UR38][R4.64+0x59], R69 ;  /* 0x0000594504009986 */ /* 0x0001e2000c101126 */
[----:B------:R-:W-:Y:S05]  /*3d80*/  @P5 BRA `(.L_x_128) ;  /* 0x00000000000c5947 */ /* 0x000fea0003800000 */
[----:B------:R-:W0:Y:S02]  /*3d90*/  LDG.E.U8 R82, desc[UR38][R10.64+0x58] ;  /* 0x000058260a527981 */ /* 0x000e24000c1e1100 */
[----:B0123--:R-:W-:-:S05]  /*3da0*/  PRMT R5, R82, 0x8880, RZ ;  /* 0x0000888052057816 */ /* 0x00ffca00000000ff */
[----:B------:R-:W-:-:S07]  /*3db0*/  IMAD R14, R5, R74, RZ ;  /* 0x0000004a050e7224 */ /* 0x000fce00078e02ff */
.L_x_128:
[----:B------:R-:W-:Y:S05]  /*3dc0*/  BSYNC B1 ;  /* 0x0000000000017941 */ /* 0x000fea0003800000 */
.L_x_127:
[----:B0123--:R-:W-:Y:S01]  /*3dd0*/  @!P5 IMAD R5, R70, R23, R14 ;  /* 0x000000174605d224 */ /* 0x00ffe200078e020e */
[----:B------:R-:W-:Y:S01]  /*3de0*/  ISETP.LT.OR P0, PT, R3, 0x5a, !P0 ;  /* 0x0000005a0300780c */ /* 0x000fe20004701670 */
[----:B------:R-:W-:Y:S03]  /*3df0*/  BSSY B1, `(.L_x_129) ;  /* 0x0000006000017945 */ /* 0x000fe60003800000 */
[----:B------:R0:W-:Y:S09]  /*3e00*/  @!P5 STG.E.U8 desc[UR38][R6.64+0x58], R5 ;  /* 0x000058050600d986 */ /* 0x0001f2000c101126 */
[----:B------:R-:W-:Y:S05]  /*3e10*/  @P0 BRA `(.L_x_130) ;  /* 0x00000000000c0947 */ /* 0x000fea0003800000 */
[----:B------:R-:W2:Y:S02]  /*3e20*/  LDG.E.U8 R82, desc[UR38][R10.64+0x59] ;  /* 0x000059260a527981 */ /* 0x000ea4000c1e1100 */
[----:B--2---:R-:W-:-:S05]  /*3e30*/  PRMT R3, R82, 0x8880, RZ ;  /* 0x0000888052037816 */ /* 0x004fca00000000ff */
[----:B------:R-:W-:-:S07]  /*3e40*/  IMAD R14, R3, R74, RZ ;  /* 0x0000004a030e7224 */ /* 0x000fce00078e02ff */
.L_x_130:
[----:B------:R-:W-:Y:S05]  /*3e50*/  BSYNC B1 ;  /* 0x0000000000017941 */ /* 0x000fea0003800000 */
.L_x_129:
[----:B------:R-:W-:Y:S01]  /*3e60*/  IMAD R71, R71, R23, R14 ;  /* 0x0000001747477224 */ /* 0x000fe200078e020e */
[----:B------:R-:W-:Y:S06]  /*3e70*/  @P0 BRA `(.L_x_131) ;  /* 0x0000000800500947 */ /* 0x000fec0003800000 */
[----:B------:R1:W-:Y:S01]  /*3e80*/  STG.E.U8 desc[UR38][R6.64+0x59], R71 ;  /* 0x0000594706007986 */ /* 0x0003e2000c101126 */
[----:B------:R-:W-:Y:S05]  /*3e90*/  BRA `(.L_x_131) ;  /* 0x0000000800487947 */ /* 0x000fea0003800000 */
.L_x_34:
[C---:B------:R-:W-:Y:S02]  /*3ea0*/  ISETP.GE.AND P1, PT, R88.reuse, 0x1, PT ;  /* 0x000000015800780c */ /* 0x040fe40003f26270 */
[----:B------:R-:W-:Y:S02]  /*3eb0*/  ISETP.GE.AND P0, PT, R88, 0x9, PT ;  /* 0x000000095800780c */ /* 0x000fe40003f06270 */
[C---:B------:R-:W-:Y:S02]  /*3ec0*/  ISETP.LT.OR P4, PT, R3.reuse, 0x1, !P1 ;  /* 0x000000010300780c */ /* 0x040fe40004f81670 */
[C---:B------:R-:W-:Y:S02]  /*3ed0*/  ISETP.LT.OR P3, PT, R3.reuse, 0x2, !P1 ;  /* 0x000000020300780c */ /* 0x040fe40004f61670 */
[C---:B------:R-:W-:Y:S02]  /*3ee0*/  ISETP.LT.OR P2, PT, R3.reuse, 0x1, !P0 ;  /* 0x000000010300780c */ /* 0x040fe40004741670 */
[----:B------:R-:W-:-:S07]  /*3ef0*/  ISETP.LT.OR P5, PT, R3, 0x2, !P0 ;  /* 0x000000020300780c */ /* 0x000fce00047a1670 */
[-C--:B------:R-:W-:Y:S02]  /*3f00*/  @!P4 IMAD R9, R24, R23.reuse, RZ ;  /* 0x000000171809c224 */ /* 0x080fe400078e02ff */
[-C--:B------:R-:W-:Y:S02]  /*3f10*/  @!P3 IMAD R25, R25, R23.reuse, RZ ;  /* 0x000000171919b224 */ /* 0x080fe400078e02ff */
[-C--:B------:R-:W-:Y:S01]  /*3f20*/  @!P2 IMAD R11, R26, R23.reuse, RZ ;  /* 0x000000171a0ba224 */ /* 0x080fe200078e02ff */
[----:B------:R0:W-:Y:S01]  /*3f30*/  @!P4 STG.E.U8 desc[UR38][R4.64], R9 ;  /* 0x000000090400c986 */ /* 0x0001e2000c101126 */
[----:B------:R-:W-:Y:S01]  /*3f40*/  ISETP.LT.OR P4, PT, R3, 0x9, !P1 ;  /* 0x000000090300780c */ /* 0x000fe20004f81670 */
[----:B------:R-:W-:Y:S02]  /*3f50*/  @!P5 IMAD R27, R27, R23, RZ ;  /* 0x000000171b1bd224 */ /* 0x000fe400078e02ff */
[----:B------:R-:W-:Y:S01]  /*3f60*/  @!P3 STG.E.U8 desc[UR38][R4.64+0x1], R25 ;  /* 0x000001190400b986 */ /* 0x000fe2000c101126 */
[----:B------:R-:W-:-:S03]  /*3f70*/  ISETP.LT.OR P3, PT, R3, 0xa, !P1 ;  /* 0x0000000a0300780c */ /* 0x000fc60004f61670 */
[----:B------:R1:W-:Y:S01]  /*3f80*/  @!P2 STG.E.U8 desc[UR38][R6.64], R11 ;  /* 0x0000000b0600a986 */ /* 0x0003e2000c101126 */
[----:B------:R-:W-:-:S03]  /*3f90*/  ISETP.LT.OR P2, PT, R3, 0x9, !P0 ;  /* 0x000000090300780c */ /* 0x000fc60004741670 */
[----:B------:R-:W-:Y:S01]  /*3fa0*/  @!P5 STG.E.U8 desc[UR38][R6.64+0x1], R27 ;  /* 0x0000011b0600d986 */ /* 0x000fe2000c101126 */
[----:B------:R-:W-:Y:S01]  /*3fb0*/  ISETP.LT.OR P5, PT, R3, 0xa, !P0 ;  /* 0x0000000a0300780c */ /* 0x000fe200047a1670 */
[----:B------:R-:W-:-:S04]  /*3fc0*/  @!P4 IMAD R13, R28, R23, RZ ;  /* 0x000000171c0dc224 */ /* 0x000fc800078e02ff */
[-C--:B------:R-:W-:Y:S01]  /*3fd0*/  @!P3 IMAD R29, R29, R23.reuse, RZ ;  /* 0x000000171d1db224 */ /* 0x080fe200078e02ff */
[----:B------:R-:W-:Y:S01]  /*3fe0*/  @!P4 STG.E.U8 desc[UR38][R4.64+0x8], R13 ;  /* 0x0000080d0400c986 */ /* 0x000fe2000c101126 */
[C---:B------:R-:W-:Y:S02]  /*3ff0*/  ISETP.LT.OR P4, PT, R3.reuse, 0x11, !P1 ;  /* 0x000000110300780c */ /* 0x040fe40004f81670 */
[-C--:B0-----:R-:W-:Y:S01]  /*4000*/  @!P2 IMAD R9, R30, R23.reuse, RZ ;  /* 0x000000171e09a224 */ /* 0x081fe200078e02ff */
[----:B------:R-:W-:Y:S01]  /*4010*/  @!P3 STG.E.U8 desc[UR38][R4.64+0x9], R29 ;  /* 0x0000091d0400b986 */ /* 0x000fe2000c101126 */
[----:B------:R-:W-:Y:S02]  /*4020*/  ISETP.LT.OR P3, PT, R3, 0x12, !P1 ;  /* 0x000000120300780c */ /* 0x000fe40004f61670 */
[----:B------:R-:W-:Y:S01]  /*4030*/  @!P5 IMAD R31, R31, R23, RZ ;  /* 0x000000171f1fd224 */ /* 0x000fe200078e02ff */
[----:B------:R0:W-:Y:S01]  /*4040*/  @!P2 STG.E.U8 desc[UR38][R6.64+0x8], R9 ;  /* 0x000008090600a986 */ /* 0x0001e2000c101126 */
[----:B------:R-:W-:-:S03]  /*4050*/  ISETP.LT.OR P2, PT, R3, 0x11, !P0 ;  /* 0x000000110300780c */ /* 0x000fc60004741670 */
[----:B------:R-:W-:Y:S01]  /*4060*/  @!P5 STG.E.U8 desc[UR38][R6.64+0x9], R31 ;  /* 0x0000091f0600d986 */ /* 0x000fe2000c101126 */
[----:B------:R-:W-:Y:S01]  /*4070*/  ISETP.LT.OR P5, PT, R3, 0x12, !P0 ;  /* 0x000000120300780c */ /* 0x000fe200047a1670 */
[----:B-1----:R-:W-:-:S04]  /*4080*/  @!P4 IMAD R11, R32, R23, RZ ;  /* 0x00000017200bc224 */ /* 0x002fc800078e02ff */
        /* <DEDUP_REMOVED lines=61> */
[----:B------:R1:W-:Y:S01]  /*4460*/  @!P4 STG.E.U8 desc[UR38][R4.64+0x38], R13 ;  /* 0x0000380d0400c986 */ /* 0x0003e2000c101126 */
        /* <DEDUP_REMOVED lines=13> */
[-C--:B-1----:R-:W-:Y:S01]  /*4540*/  @!P2 IMAD R13, R58, R23.reuse, RZ ;  /* 0x000000173a0da224 */ /* 0x082fe200078e02ff */
[----:B------:R-:W-:Y:S01]  /*4550*/  @!P3 STG.E.U8 desc[UR38][R4.64+0x41], R57 ;  /* 0x000041390400b986 */ /* 0x000fe2000c101126 */
[----:B------:R-:W-:Y:S02]  /*4560*/  ISETP.LT.OR P3, PT, R3, 0x4a, !P1 ;  /* 0x0000004a0300780c */ /* 0x000fe40004f61670 */
[----:B------:R-:W-:Y:S01]  /*4570*/  @!P5 IMAD R59, R59, R23, RZ ;  /* 0x000000173b3bd224 */ /* 0x000fe200078e02ff */
[----:B------:R1:W-:Y:S01]  /*4580*/  @!P2 STG.E.U8 desc[UR38][R6.64+0x40], R13 ;  /* 0x0000400d0600a986 */ /* 0x0003e2000c101126 */
[----:B------:R-:W-:-:S03]  /*4590*/  ISETP.LT.OR P2, PT, R3, 0x49, !P0 ;  /* 0x000000490300780c */ /* 0x000fc60004741670 */
[----:B------:R-:W-:Y:S01]  /*45a0*/  @!P5 STG.E.U8 desc[UR38][R6.64+0x41], R59 ;  /* 0x0000413b0600d986 */ /* 0x000fe2000c101126 */
[----:B------:R-:W-:Y:S01]  /*45b0*/  ISETP.LT.OR P5, PT, R3, 0x4a, !P0 ;  /* 0x0000004a0300780c */ /* 0x000fe200047a1670 */
[----:B0-----:R-:W-:-:S04]  /*45c0*/  @!P4 IMAD R9, R60, R23, RZ ;  /* 0x000000173c09c224 */ /* 0x001fc800078e02ff */
[-C--:B------:R-:W-:Y:S01]  /*45d0*/  @!P3 IMAD R61, R61, R23.reuse, RZ ;  /* 0x000000173d3db224 */ /* 0x080fe200078e02ff */
[----:B------:R-:W-:Y:S01]  /*45e0*/  @!P4 STG.E.U8 desc[UR38][R4.64+0x48], R9 ;  /* 0x000048090400c986 */ /* 0x000fe2000c101126 */
[C---:B------:R-:W-:Y:S02]  /*45f0*/  ISETP.LT.OR P4, PT, R3.reuse, 0x52, !P1 ;  /* 0x000000520300780c */ /* 0x040fe40004f81670 */
[-C--:B--2---:R-:W-:Y:S01]  /*4600*/  @!P2 IMAD R11, R62, R23.reuse, RZ ;  /* 0x000000173e0ba224 */ /* 0x084fe200078e02ff */
[----:B------:R-:W-:Y:S01]  /*4610*/  @!P3 STG.E.U8 desc[UR38][R4.64+0x49], R61 ;  /* 0x0000493d0400b986 */ /* 0x000fe2000c101126 */
[----:B------:R-:W-:Y:S02]  /*4620*/  ISETP.LT.OR P3, PT, R3, 0x51, !P1 ;  /* 0x000000510300780c */ /* 0x000fe40004f61670 */
[----:B------:R-:W-:Y:S01]  /*4630*/  @!P5 IMAD R63, R63, R23, RZ ;  /* 0x000000173f3fd224 */ /* 0x000fe200078e02ff */
[----:B------:R0:W-:Y:S01]  /*4640*/  @!P2 STG.E.U8 desc[UR38][R6.64+0x48], R11 ;  /* 0x0000480b0600a986 */ /* 0x0001e2000c101126 */
[----:B------:R-:W-:-:S03]  /*4650*/  ISETP.LT.OR P2, PT, R3, 0x51, !P0 ;  /* 0x000000510300780c */ /* 0x000fc60004741670 */
[----:B------:R2:W-:Y:S01]  /*4660*/  @!P5 STG.E.U8 desc[UR38][R6.64+0x49], R63 ;  /* 0x0000493f0600d986 */ /* 0x0005e2000c101126 */
[----:B------:R-:W-:Y:S01]  /*4670*/  ISETP.LT.OR P5, PT, R3, 0x59, !P0 ;  /* 0x000000590300780c */ /* 0x000fe200047a1670 */
[----:B------:R-:W-:-:S04]  /*4680*/  @!P4 IMAD R65, R65, R23, RZ ;  /* 0x000000174141c224 */ /* 0x000fc800078e02ff */
[-C--:B-1----:R-:W-:Y:S01]  /*4690*/  @!P3 IMAD R13, R64, R23.reuse, RZ ;  /* 0x00000017400db224 */ /* 0x082fe200078e02ff */
[----:B------:R2:W-:Y:S01]  /*46a0*/  @!P4 STG.E.U8 desc[UR38][R4.64+0x51], R65 ;  /* 0x000051410400c986 */ /* 0x0005e2000c101126 */
[C---:B------:R-:W-:Y:S02]  /*46b0*/  ISETP.LT.OR P4, PT, R3.reuse, 0x52, !P0 ;  /* 0x000000520300780c */ /* 0x040fe40004781670 */
[C---:B------:R-:W-:Y:S01]  /*46c0*/  ISETP.LT.OR P0, PT, R3.reuse, 0x5a, !P0 ;  /* 0x0000005a0300780c */ /* 0x040fe20004701670 */
[----:B------:R2:W-:Y:S01]  /*46d0*/  @!P3 STG.E.U8 desc[UR38][R4.64+0x50], R13 ;  /* 0x0000500d0400b986 */ /* 0x0005e2000c101126 */
[C---:B------:R-:W-:Y:S02]  /*46e0*/  ISETP.LT.OR P3, PT, R3.reuse, 0x59, !P1 ;  /* 0x000000590300780c */ /* 0x040fe40004f61670 */
[----:B------:R-:W-:Y:S01]  /*46f0*/  ISETP.LT.OR P1, PT, R3, 0x5a, !P1 ;  /* 0x0000005a0300780c */ /* 0x000fe20004f21670 */
[-C--:B------:R-:W-:Y:S02]  /*4700*/  @!P2 IMAD R3, R66, R23.reuse, RZ ;  /* 0x000000174203a224 */ /* 0x080fe400078e02ff */
[----:B0-----:R-:W-:-:S03]  /*4710*/  @!P5 IMAD R11, R70, R23, RZ ;  /* 0x00000017460bd224 */ /* 0x001fc600078e02ff */
[----:B------:R2:W-:Y:S01]  /*4720*/  @!P2 STG.E.U8 desc[UR38][R6.64+0x50], R3 ;  /* 0x000050030600a986 */ /* 0x0005e2000c101126 */
[-C--:B------:R-:W-:Y:S02]  /*4730*/  @!P4 IMAD R67, R67, R23.reuse, RZ ;  /* 0x000000174343c224 */ /* 0x080fe400078e02ff */
[-C--:B------:R-:W-:Y:S02]  /*4740*/  @!P0 IMAD R71, R71, R23.reuse, RZ ;  /* 0x0000001747478224 */ /* 0x080fe400078e02ff */
[-C--:B------:R-:W-:Y:S01]  /*4750*/  @!P3 IMAD R9, R68, R23.reuse, RZ ;  /* 0x000000174409b224 */ /* 0x080fe200078e02ff */
[----:B------:R2:W-:Y:S01]  /*4760*/  @!P4 STG.E.U8 desc[UR38][R6.64+0x51], R67 ;  /* 0x000051430600c986 */ /* 0x0005e2000c101126 */
[----:B------:R-:W-:-:S03]  /*4770*/  @!P1 IMAD R69, R69, R23, RZ ;  /* 0x0000001745459224 */ /* 0x000fc600078e02ff */
[----:B------:R2:W-:Y:S04]  /*4780*/  @!P3 STG.E.U8 desc[UR38][R4.64+0x58], R9 ;  /* 0x000058090400b986 */ /* 0x0005e8000c101126 */
[----:B------:R2:W-:Y:S04]  /*4790*/  @!P1 STG.E.U8 desc[UR38][R4.64+0x59], R69 ;  /* 0x0000594504009986 */ /* 0x0005e8000c101126 */
[----:B------:R2:W-:Y:S04]  /*47a0*/  @!P5 STG.E.U8 desc[UR38][R6.64+0x58], R11 ;  /* 0x0000580b0600d986 */ /* 0x0005e8000c101126 */
[----:B------:R2:W-:Y:S02]  /*47b0*/  @!P0 STG.E.U8 desc[UR38][R6.64+0x59], R71 ;  /* 0x0000594706008986 */ /* 0x0005e4000c101126 */
.L_x_131:
[----:B------:R-:W-:Y:S05]  /*47c0*/  BSYNC B0 ;  /* 0x0000000000007941 */ /* 0x000fea0003800000 */
.L_x_33:
[----:B------:R-:W-:Y:S01]  /*47d0*/  IADD3 R16, P0, R16, UR36, RZ ;  /* 0x0000002410107c10 */ /* 0x000fe2000ff1e0ff */
[----:B------:R-:W-:Y:S01]  /*47e0*/  ULDC.64 UR4, c[0x0][0x650] ;  /* 0x0001940000047ab9 */ /* 0x000fe20000000a00 */
[----:B--2---:R-:W-:Y:S01]  /*47f0*/  PRMT R3, RZ, 0x7610, R3 ;  /* 0x00007610ff037816 */ /* 0x004fe20000000003 */
[----:B------:R-:W-:Y:S01]  /*4800*/  IMAD.MOV.U32 R84, RZ, RZ, -0x1 ;  /* 0xffffffffff547424 */ /* 0x000fe200078e00ff */
[----:B------:R-:W-:Y:S01]  /*4810*/  IADD3.X R17, R17, UR42, RZ, P0, !PT ;  /* 0x0000002a11117c10 */ /* 0x000fe200087fe4ff */
[----:B------:R-:W-:Y:S01]  /*4820*/  IMAD.MOV.U32 R83, RZ, RZ, -0x1 ;  /* 0xffffffffff537424 */ /* 0x000fe200078e00ff */
[----:B------:R-:W-:-:S04]  /*4830*/  ISETP.GE.U32.AND P0, PT, R16, UR4, PT ;  /* 0x0000000410007c0c */ /* 0x000fc8000bf06070 */
[----:B------:R-:W-:-:S13]  /*4840*/  ISETP.GE.U32.AND.EX P0, PT, R17, UR5, PT, P0 ;  /* 0x0000000511007c0c */ /* 0x000fda000bf06100 */
[----:B------:R-:W-:Y:S05]  /*4850*/  @P0 BRA `(.L_x_132) ;  /* 0x00000004004c0947 */ /* 0x000fea0003800000 */
[----:B------:R-:W2:Y:S01]  /*4860*/  LDC.64 R10, c[0x0][0x628] ;  /* 0x00018a00ff0a7b82 */ /* 0x000ea20000000a00 */
[----:B------:R-:W3:Y:S01]  /*4870*/  S2R R12, SR_CTAID.X ;  /* 0x00000000000c7919 */ /* 0x000ee20000002500 */
[----:B------:R-:W-:Y:S02]  /*4880*/  IMAD.MOV.U32 R8, RZ, RZ, R16 ;  /* 0x000000ffff087224 */ /* 0x000fe400078e0010 */
[----:B------:R-:W-:Y:S01]  /*4890*/  IMAD.MOV.U32 R9, RZ, RZ, R17 ;  /* 0x000000ffff097224 */ /* 0x000fe200078e0011 */
[----:B------:R-:W0:Y:S03]  /*48a0*/  S2R R20, SR_CTAID.Y ;  /* 0x0000000000147919 */ /* 0x000e260000002600 */
[----:B------:R-:W0:Y:S08]  /*48b0*/  LDC R0, c[0x0][0x630] ;  /* 0x00018c00ff007b82 */ /* 0x000e300000000800 */
[----:B------:R-:W0:Y:S01]  /*48c0*/  LDC.64 R14, c[0x0][0x620] ;  /* 0x00018800ff0e7b82 */ /* 0x000e220000000a00 */
[----:B--2---:R-:W-:-:S04]  /*48d0*/  ISETP.NE.U32.AND P0, PT, R10, RZ, PT ;  /* 0x000000ff0a00720c */ /* 0x004fc80003f05070 */
[----:B------:R-:W-:-:S13]  /*48e0*/  ISETP.NE.AND.EX P0, PT, R11, RZ, PT, P0 ;  /* 0x000000ff0b00720c */ /* 0x000fda0003f05300 */
[----:B0--3--:R-:W-:Y:S05]  /*48f0*/  @!P0 BRA `(.L_x_133) ;  /* 0x0000000000288947 */ /* 0x009fea0003800000 */
[----:B------:R-:W0:Y:S02]  /*4900*/  LDC R3, c[0x0][0x634] ;  /* 0x00018d00ff037b82 */ /* 0x000e240000000800 */
[----:B0-----:R-:W-:-:S05]  /*4910*/  IADD3 R3, P0, R16, R3, RZ ;  /* 0x0000000310037210 */ /* 0x001fca0007f1e0ff */
[----:B------:R-:W-:-:S04]  /*4920*/  IMAD.X R13, RZ, RZ, R17, P0 ;  /* 0x000000ffff0d7224 */ /* 0x000fc800000e0611 */
[----:B------:R-:W-:-:S04]  /*4930*/  IMAD.WIDE.U32 R4, R13, R10, RZ ;  /* 0x0000000a0d047225 */ /* 0x000fc800078e00ff */
[----:B-1--4-:R-:W-:-:S04]  /*4940*/  IMAD.WIDE.U32 R6, P0, R3, R11, R4 ;  /* 0x0000000b03067225 */ /* 0x012fc80007800004 */
[----:B------:R-:W-:-:S04]  /*4950*/  IMAD.WIDE.U32 R4, R3, R10, RZ ;  /* 0x0000000a03047225 */ /* 0x000fc800078e00ff */
[----:B------:R-:W-:Y:S01]  /*4960*/  IMAD.X R9, RZ, RZ, RZ, P0 ;  /* 0x000000ffff097224 */ /* 0x000fe200000e06ff */
[----:B------:R-:W-:Y:S01]  /*4970*/  IADD3 RZ, P0, R5, R6, RZ ;  /* 0x0000000605ff7210 */ /* 0x000fe20007f1e0ff */
[----:B------:R-:W-:-:S04]  /*4980*/  IMAD.MOV.U32 R8, RZ, RZ, R7 ;  /* 0x000000ffff087224 */ /* 0x000fc800078e0007 */
[----:B------:R-:W-:-:S08]  /*4990*/  IMAD.WIDE.U32.X R8, R13, R11, R8, P0 ;  /* 0x0000000b0d087225 */ /* 0x000fd000000e0408 */
.L_x_133:
[-CC-:B------:R-:W-:Y:S01]  /*49a0*/  SHF.R.U64 R83, R8, R0.reuse, R9.reuse ;  /* 0x0000000008537219 */ /* 0x180fe20000001209 */
[----:B----4-:R-:W0:Y:S01]  /*49b0*/  LDC.64 R26, c[0x0][0x640] ;  /* 0x00019000ff1a7b82 */ /* 0x010e220000000a00 */
[----:B------:R-:W-:Y:S01]  /*49c0*/  SHF.R.U32.HI R0, RZ, R0, R9 ;  /* 0x00000000ff007219 */ /* 0x000fe20000011609 */
[----:B------:R-:W-:Y:S01]  /*49d0*/  ULDC UR4, c[0x0][0x150] ;  /* 0x0000540000047ab9 */ /* 0x000fe20000000800 */
[----:B------:R-:W-:Y:S02]  /*49e0*/  IADD3 R3, P0, RZ, -R83, RZ ;  /* 0x80000053ff037210 */ /* 0x000fe40007f1e0ff */
[----:B-1----:R-:W-:-:S03]  /*49f0*/  I2FP.F32.U32 R7, R12 ;  /* 0x0000000c00077245 */ /* 0x002fc60000201000 */
[----:B------:R-:W1:Y:S01]  /*4a00*/  LDC R6, c[0x0][0x618] ;  /* 0x00018600ff067b82 */ /* 0x000e620000000800 */
[----:B------:R-:W-:Y:S02]  /*4a10*/  IMAD.X R5, RZ, RZ, ~R0, P0 ;  /* 0x000000ffff057224 */ /* 0x000fe400000e0e00 */
[----:B------:R-:W-:Y:S01]  /*4a20*/  FMUL R7, R7, UR4 ;  /* 0x0000000407077c20 */ /* 0x000fe20008400000 */
[----:B------:R-:W-:Y:S01]  /*4a30*/  ULDC UR4, c[0x0][0x154] ;  /* 0x0000550000047ab9 */ /* 0x000fe20000000800 */
[-C--:B------:R-:W-:Y:S02]  /*4a40*/  IMAD R0, R5, R14.reuse, RZ ;  /* 0x0000000e05007224 */ /* 0x080fe400078e02ff */
[C---:B------:R-:W-:Y:S01]  /*4a50*/  IMAD.WIDE.U32 R4, R3.reuse, R14, R16 ;  /* 0x0000000e03047225 */ /* 0x040fe200078e0010 */
[----:B------:R-:W2:Y:S01]  /*4a60*/  LDC R8, c[0x0][0x608] ;  /* 0x00018200ff087b82 */ /* 0x000ea20000000800 */
[----:B------:R-:W3:Y:S02]  /*4a70*/  F2I.U32.TRUNC.NTZ R7, R7 ;  /* 0x0000000700077305 */ /* 0x000ee4000020f000 */
[----:B------:R-:W-:Y:S01]  /*4a80*/  IMAD R3, R3, R15, R0 ;  /* 0x0000000f03037224 */ /* 0x000fe200078e0200 */
[----:B------:R-:W-:-:S03]  /*4a90*/  I2FP.F32.U32 R0, R20 ;  /* 0x0000001400007245 */ /* 0x000fc60000201000 */
[----:B------:R-:W-:Y:S01]  /*4aa0*/  IMAD.IADD R3, R5, 0x1, R3 ;  /* 0x0000000105037824 */ /* 0x000fe200078e0203 */
[----:B------:R-:W4:Y:S01]  /*4ab0*/  LDC R11, c[0x0][0x658] ;  /* 0x00019600ff0b7b82 */ /* 0x000f220000000800 */
[----:B0-----:R-:W-:-:S04]  /*4ac0*/  ISETP.NE.U32.AND P0, PT, R26, RZ, PT ;  /* 0x000000ff1a00720c */ /* 0x001fc80003f05070 */
[----:B------:R-:W-:-:S03]  /*4ad0*/  ISETP.NE.AND.EX P0, PT, R27, RZ, PT, P0 ;  /* 0x000000ff1b00720c */ /* 0x000fc60003f05300 */
[----:B------:R-:W0:Y:S01]  /*4ae0*/  LDC R9, c[0x0][0x144] ;  /* 0x00005100ff097b82 */ /* 0x000e220000000800 */
[-C--:B-1----:R-:W-:Y:S01]  /*4af0*/  SHF.R.U64 R10, R4, R6.reuse, R3 ;  /* 0x00000006040a7219 */ /* 0x082fe20000001203 */
[----:B---3--:R-:W-:Y:S01]  /*4b00*/  IMAD.MOV R7, RZ, RZ, -R7 ;  /* 0x000000ffff077224 */ /* 0x008fe200078e0a07 */
[----:B------:R-:W-:Y:S01]  /*4b10*/  SHF.R.U32.HI R3, RZ, R6, R3 ;  /* 0x00000006ff037219 */ /* 0x000fe20000011603 */
[----:B------:R-:W-:-:S04]  /*4b20*/  FMUL R6, R0, UR4 ;  /* 0x0000000400067c20 */ /* 0x000fc80008400000 */
[----:B------:R-:W1:Y:S01]  /*4b30*/  LDC R21, c[0x0][0x148] ;  /* 0x00005200ff157b82 */ /* 0x000e620000000800 */
[----:B------:R3:W0:Y:S01]  /*4b40*/  F2I.U32.TRUNC.NTZ R14, R6 ;  /* 0x00000006000e7305 */ /* 0x000622000020f000 */
[-CC-:B--2---:R-:W-:Y:S02]  /*4b50*/  SHF.R.U64 R13, R10, R8.reuse, R3.reuse ;  /* 0x000000080a0d7219 */ /* 0x184fe40000001203 */
[----:B------:R-:W-:-:S04]  /*4b60*/  SHF.R.U32.HI R0, RZ, R8, R3 ;  /* 0x00000008ff007219 */ /* 0x000fc80000011603 */
[----:B------:R-:W2:Y:S01]  /*4b70*/  LDC R24, c[0x0][0x648] ;  /* 0x00019200ff187b82 */ /* 0x000ea20000000800 */
[-CC-:B----4-:R-:W-:Y:S02]  /*4b80*/  SHF.R.U64 R15, R13, R11.reuse, R0.reuse ;  /* 0x0000000b0d0f7219 */ /* 0x190fe40000001200 */
[----:B------:R-:W-:-:S03]  /*4b90*/  SHF.R.U32.HI R5, RZ, R11, R0 ;  /* 0x0000000bff057219 */ /* 0x000fc60000011600 */
[----:B------:R-:W-:Y:S02]  /*4ba0*/  IMAD.MOV.U32 R4, RZ, RZ, R15 ;  /* 0x000000ffff047224 */ /* 0x000fe400078e000f */
[----:B------:R-:W4:Y:S01]  /*4bb0*/  LDC R28, c[0x0][0x638] ;  /* 0x00018e00ff1c7b82 */ /* 0x000f220000000800 */
[----:B0-----:R-:W-:-:S07]  /*4bc0*/  IMAD R25, R9, R7, R12 ;  /* 0x0000000709197224 */ /* 0x001fce00078e020c */
[----:B------:R-:W0:Y:S08]  /*4bd0*/  LDC R29, c[0x0][0x610] ;  /* 0x00018400ff1d7b82 */ /* 0x000e300000000800 */
[----:B------:R-:W0:Y:S01]  /*4be0*/  LDC R30, c[0x0][0x600] ;  /* 0x00018000ff1e7b82 */ /* 0x000e220000000800 */
[----:B-123--:R-:W-:Y:S05]  /*4bf0*/  @!P0 BRA `(.L_x_134) ;  /* 0x0000000000288947 */ /* 0x00efea0003800000 */
[----:B------:R-:W1:Y:S02]  /*4c00*/  LDC R0, c[0x0][0x64c] ;  /* 0x00019300ff007b82 */ /* 0x000e640000000800 */
[----:B-1----:R-:W-:-:S05]  /*4c10*/  IADD3 R3, P0, R15, R0, RZ ;  /* 0x000000000f037210 */ /* 0x002fca0007f1e0ff */
        /* <DEDUP_REMOVED lines=8> */
.L_x_134:
[----:B------:R-:W-:Y:S01]  /*4ca0*/  ISETP.NE.AND P0, PT, R2, 0x1, PT ;  /* 0x000000010200780c */ /* 0x000fe20003f05270 */
[----:B------:R-:W-:Y:S01]  /*4cb0*/  IMAD.MOV R14, RZ, RZ, -R14 ;  /* 0x000000ffff0e7224 */ /* 0x000fe200078e0a0e */
[----:B------:R-:W-:Y:S02]  /*4cc0*/  SHF.R.U64 R0, R4, R24, R5 ;  /* 0x0000001804007219 */ /* 0x000fe40000001205 */
[----:B------:R-:W-:Y:S02]  /*4cd0*/  LOP3.LUT R3, R13, R80, RZ, 0xc0, !PT ;  /* 0x000000500d037212 */ /* 0x000fe400078ec0ff */
[----:B------:R-:W-:Y:S01]  /*4ce0*/  LOP3.LUT R10, R10, R79, RZ, 0xc0, !PT ;  /* 0x0000004f0a0a7212 */ /* 0x000fe200078ec0ff */
[----:B------:R-:W-:Y:S02]  /*4cf0*/  IMAD.MOV R4, RZ, RZ, -R0 ;  /* 0x000000ffff047224 */ /* 0x000fe400078e0a00 */
[----:B------:R-:W-:Y:S02]  /*4d00*/  IMAD R0, R76, R0, R3 ;  /* 0x000000004c007224 */ /* 0x000fe400078e0203 */
[----:B----4-:R-:W-:-:S02]  /*4d10*/  IMAD R3, R4, R28, R15 ;  /* 0x0000001c04037224 */ /* 0x010fc400078e020f */
[----:B------:R-:W-:Y:S02]  /*4d20*/  @P0 IMAD R25, R21, R14, R20 ;  /* 0x0000000e15190224 */ /* 0x000fe400078e0214 */
[----:B0-----:R-:W-:Y:S02]  /*4d30*/  IMAD R5, R3, R30, R10 ;  /* 0x0000001e03057224 */ /* 0x001fe400078e020a */
[----:B------:R-:W-:Y:S02]  /*4d40*/  IMAD R0, R0, R29, R25 ;  /* 0x0000001d00007224 */ /* 0x000fe400078e0219 */
[----:B------:R-:W-:-:S03]  /*4d50*/  IMAD.MOV.U32 R4, RZ, RZ, 0x1 ;  /* 0x00000001ff047424 */ /* 0x000fc600078e00ff */
[----:B------:R-:W-:Y:S02]  /*4d60*/  SEL R84, R5, R0, !P0 ;  /* 0x0000000005547207 */ /* 0x000fe40004000000 */
[----:B------:R-:W-:Y:S02]  /*4d70*/  PRMT R3, R4, 0x7610, R3 ;  /* 0x0000761004037816 */ /* 0x000fe40000000003 */
[----:B------:R-:W-:-:S07]  /*4d80*/  SEL R0, R0, R5, !P0 ;  /* 0x0000000500007207 */ /* 0x000fce0004000000 */
.L_x_132:
[----:B------:R-:W-:Y:S01]  /*4d90*/  UIADD3 UR41, UR43, UR41, URZ ;  /* 0x000000292b297290 */ /* 0x000fe2000fffe03f */
[----:B------:R-:W-:Y:S01]  /*4da0*/  LOP3.LUT P0, RZ, R3, 0xff, RZ, 0xc0, !PT ;  /* 0x000000ff03ff7812 */ /* 0x000fe2000780c0ff */
[----:B------:R-:W-:Y:S02]  /*4db0*/  IMAD.MOV.U32 R85, RZ, RZ, R0 ;  /* 0x000000ffff557224 */ /* 0x000fe400078e0000 */
[----:B------:R-:W-:Y:S02]  /*4dc0*/  USHF.R.U32.HI UR4, URZ, 0x3, UR41 ;  /* 0x000000033f047899 */ /* 0x000fe40008011629 */
[----:B------:R-:W-:Y:S02]  /*4dd0*/  UISETP.GT.U32.AND UP1, UPT, UR41, 0x7, UPT ;  /* 0x000000072900788c */ /* 0x000fe4000bf24070 */
[----:B------:R-:W-:Y:S02]  /*4de0*/  ULOP3.LUT UR4, UR4, 0x1, URZ, 0xc0, !UPT ;  /* 0x0000000104047892 */ /* 0x000fe4000f8ec03f */
[----:B------:R-:W-:-:S02]  /*4df0*/  UISETP.LT.U32.AND UP1, UPT, UR43, 0x8, UP1 ;  /* 0x000000082b00788c */ /* 0x000fc40008f21070 */
[----:B------:R-:W-:Y:S02]  /*4e00*/  UISETP.NE.U32.AND UP0, UPT, UR4, 0x1, UPT ;  /* 0x000000010400788c */ /* 0x000fe4000bf05070 */
[----:B------:R-:W-:Y:S02]  /*4e10*/  USEL UR5, URZ, 0x1, !UP1 ;  /* 0x000000013f057887 */ /* 0x000fe4000c800000 */
[----:B------:R-:W-:Y:S02]  /*4e20*/  UISETP.GT.U32.AND UP0, UPT, UR43, 0x7, !UP0 ;  /* 0x000000072b00788c */ /* 0x000fe4000c704070 */
[----:B------:R-:W-:Y:S02]  /*4e30*/  ULOP3.LUT UR41, UR41, 0x7, URZ, 0xc0, !UPT ;  /* 0x0000000729297892 */ /* 0x000fe4000f8ec03f */
[----:B------:R-:W-:-:S04]  /*4e40*/  USEL UR4, URZ, 0x1, !UP0 ;  /* 0x000000013f047887 */ /* 0x000fc8000c000000 */
[----:B------:R-:W-:Y:S01]  /*4e50*/  ULOP3.LUT UR40, UR4, UR40, UR5, 0x96, !UPT ;  /* 0x0000002804287292 */ /* 0x000fe2000f8e9605 */
[----:B------:R-:W-:Y:S11]  /*4e60*/  @P0 BRA `(.L_x_135) ;  /* 0xffffffc400a00947 */ /* 0x000ff6000383ffff */
[----:B------:R-:W-:Y:S05]  /*4e70*/  EXIT ;  /* 0x000000000000794d */ /* 0x000fea0003800000 */
.L_x_8:
        /* <DEDUP_REMOVED lines=26> */
.L_x_137:
[----:B------:R-:W0:Y:S01]  /*5020*/  LDC.64 R30, c[0x0][0x640] ;  /* 0x00019000ff1e7b82 */ /* 0x000e220000000a00 */
[-CC-:B------:R-:W-:Y:S01]  /*5030*/  SHF.R.U64 R22, R14, R8.reuse, R15.reuse ;  /* 0x000000080e167219 */ /* 0x180fe2000000120f */
[----:B------:R-:W-:Y:S01]  /*5040*/  IMAD.MOV.U32 R21, RZ, RZ, 0x1 ;  /* 0x00000001ff157424 */ /* 0x000fe200078e00ff */
[----:B------:R-:W-:Y:S02]  /*5050*/  SHF.R.U32.HI R7, RZ, R8, R15 ;  /* 0x00000008ff077219 */ /* 0x000fe4000001160f */
[----:B------:R-:W-:-:S03]  /*5060*/  IADD3 R13, P0, RZ, -R22, RZ ;  /* 0x80000016ff0d7210 */ /* 0x000fc60007f1e0ff */
[----:B------:R-:W1:Y:S02]  /*5070*/  LDC R12, c[0x0][0x618] ;  /* 0x00018600ff0c7b82 */ /* 0x000e640000000800 */
[----:B------:R-:W-:Y:S02]  /*5080*/  IMAD.X R7, RZ, RZ, ~R7, P0 ;  /* 0x000000ffff077224 */ /* 0x000fe400000e0e07 */
[----:B------:R-:W-:-:S04]  /*5090*/  IMAD.WIDE.U32 R10, R13, R24, R16 ;  /* 0x000000180d0a7225 */ /* 0x000fc800078e0010 */
[----:B------:R-:W2:Y:S01]  /*50a0*/  LDC R14, c[0x0][0x608] ;  /* 0x00018200ff0e7b82 */ /* 0x000ea20000000800 */
[----:B------:R-:W-:-:S04]  /*50b0*/  IMAD R8, R7, R24, RZ ;  /* 0x0000001807087224 */ /* 0x000fc800078e02ff */
[----:B------:R-:W-:-:S03]  /*50c0*/  IMAD R7, R13, R25, R8 ;  /* 0x000000190d077224 */ /* 0x000fc600078e0208 */
[----:B------:R-:W3:Y:S01]  /*50d0*/  LDC R28, c[0x0][0x658] ;  /* 0x00019600ff1c7b82 */ /* 0x000ee20000000800 */
[----:B------:R-:W-:Y:S01]  /*50e0*/  IMAD.IADD R7, R11, 0x1, R7 ;  /* 0x000000010b077824 */ /* 0x000fe200078e0207 */
[----:B0-----:R-:W-:Y:S01]  /*50f0*/  ISETP.NE.U32.AND P0, PT, R30, RZ, PT ;  /* 0x000000ff1e00720c */ /* 0x001fe20003f05070 */
[----:B------:R-:W-:-:S03]  /*5100*/  IMAD.MOV.U32 R11, RZ, RZ, -0x1 ;  /* 0xffffffffff0b7424 */ /* 0x000fc600078e00ff */
        /* <DEDUP_REMOVED lines=8> */
[-C--:B---3--:R-:W-:Y:S02]  /*5190*/  SHF.L.U32 R10, R11, R28.reuse, RZ ;  /* 0x0000001c0b0a7219 */ /* 0x088fe400000006ff */
[--C-:B------:R-:W-:Y:S02]  /*51a0*/  SHF.R.U64 R26, R24, R28, R7.reuse ;  /* 0x0000001c181a7219 */ /* 0x100fe40000001207 */
[----:B------:R-:W-:Y:S02]  /*51b0*/  LOP3.LUT R29, RZ, R10, RZ, 0x33, !PT ;  /* 0x0000000aff1d7212 */ /* 0x000fe400078e33ff */
[----:B------:R-:W-:Y:S01]  /*51c0*/  SHF.R.U32.HI R11, RZ, R28, R7 ;  /* 0x0000001cff0b7219 */ /* 0x000fe20000011607 */
[----:B------:R-:W3:Y:S01]  /*51d0*/  LDC R32, c[0x0][0x610] ;  /* 0x00018400ff207b82 */ /* 0x000ee20000000800 */
[----:B------:R-:W-:Y:S01]  /*51e0*/  IMAD.MOV.U32 R10, RZ, RZ, R26 ;  /* 0x000000ffff0a7224 */ /* 0x000fe200078e001a */
[----:B------:R-:W-:Y:S06]  /*51f0*/  @!P0 BRA `(.L_x_138) ;  /* 0x0000000000288947 */ /* 0x000fec0003800000 */
        /* <DEDUP_REMOVED lines=10> */
.L_x_138:
[----:B------:R-:W-:Y:S02]  /*52a0*/  ISETP.NE.AND P0, PT, R2, 0x1, PT ;  /* 0x000000010200780c */ /* 0x000fe40003f05270 */
[----:B-1----:R-:W-:Y:S02]  /*52b0*/  SHF.R.U64 R8, R10, R8, R11 ;  /* 0x000000080a087219 */ /* 0x002fe4000000120b */
[----:B------:R-:W-:Y:S01]  /*52c0*/  SHF.L.U32 R28, R21, R28, RZ ;  /* 0x0000001c151c7219 */ /* 0x000fe200000006ff */
[----:B0-----:R-:W-:Y:S01]  /*52d0*/  VIADD R21, R25, 0xffffffff ;  /* 0xffffffff19157836 */ /* 0x001fe20000000000 */
[----:B------:R-:W-:Y:S01]  /*52e0*/  LOP3.LUT R5, R24, R29, RZ, 0xc0, !PT ;  /* 0x0000001d18057212 */ /* 0x000fe200078ec0ff */
[----:B------:R-:W-:-:S03]  /*52f0*/  IMAD.MOV R7, RZ, RZ, -R8 ;  /* 0x000000ffff077224 */ /* 0x000fc600078e0a08 */
[----:B------:R-:W-:Y:S01]  /*5300*/  LOP3.LUT R21, R20, R21, RZ, 0xc0, !PT ;  /* 0x0000001514157212 */ /* 0x000fe200078ec0ff */
[----:B------:R-:W-:Y:S02]  /*5310*/  IMAD R5, R28, R8, R5 ;  /* 0x000000081c057224 */ /* 0x000fe400078e0205 */
[----:B------:R-:W-:Y:S02]  /*5320*/  @P0 IMAD R6, R9, R23, R4 ;  /* 0x0000001709060224 */ /* 0x000fe400078e0204 */
[----:B--2---:R-:W-:Y:S02]  /*5330*/  IMAD R4, R7, R27, R26 ;  /* 0x0000001b07047224 */ /* 0x004fe400078e021a */
[----:B---3--:R-:W-:Y:S02]  /*5340*/  IMAD R6, R5, R32, R6 ;  /* 0x0000002005067224 */ /* 0x008fe400078e0206 */
[----:B------:R-:W-:Y:S02]  /*5350*/  IMAD R21, R4, R25, R21 ;  /* 0x0000001904157224 */ /* 0x000fe400078e0215 */
[----:B------:R-:W-:-:S02]  /*5360*/  IMAD.MOV.U32 R8, RZ, RZ, 0x1 ;  /* 0x00000001ff087424 */ /* 0x000fc400078e00ff */
[----:B------:R-:W-:Y:S01]  /*5370*/  IMAD.MOV.U32 R7, RZ, RZ, R22 ;  /* 0x000000ffff077224 */ /* 0x000fe200078e0016 */
[----:B------:R-:W-:Y:S02]  /*5380*/  SEL R20, R21, R6, !P0 ;  /* 0x0000000615147207 */ /* 0x000fe40004000000 */
[----:B------:R-:W-:-:S07]  /*5390*/  SEL R21, R6, R21, !P0 ;  /* 0x0000001506157207 */ /* 0x000fce0004000000 */
.L_x_136:
[----:B------:R-:W-:-:S08]  /*53a0*/  NOP ;  /* 0x0000000000007918 */ /* 0x000fd00000000000 */
[----:B------:R-:W0:-:S00]  /*53b0*/  USETMAXREG.DEALLOC.CTAPOOL 0x28 ;  /* 0x00000028000079c8 */ /* 0x000e0000080e0500 */
[----:B0-----:R-:W-:-:S13]  /*53c0*/  ISETP.NE.AND P0, PT, R3, RZ, PT ;  /* 0x000000ff0300720c */ /* 0x001fda0003f05270 */
[----:B------:R-:W-:Y:S05]  /*53d0*/  @P0 EXIT ;  /* 0x000000000000094d */ /* 0x000fea0003800000 */
[----:B------:R-:W-:Y:S01]  /*53e0*/  LOP3.LUT P0, RZ, R8, 0xff, RZ, 0xc0, !PT ;  /* 0x000000ff08ff7812 */ /* 0x000fe2000780c0ff */
[----:B------:R-:W-:Y:S02]  /*53f0*/  IMAD.MOV.U32 R3, RZ, RZ, 0x1 ;  /* 0x00000001ff037424 */ /* 0x000fe400078e00ff */
[----:B------:R-:W-:-:S10]  /*5400*/  IMAD.MOV.U32 R8, RZ, RZ, RZ ;  /* 0x000000ffff087224 */ /* 0x000fd400078e00ff */
[----:B------:R-:W-:Y:S05]  /*5410*/  @!P0 BRA `(.L_x_139) ;  /* 0x0000000c002c8947 */ /* 0x000fea0003800000 */
[----:B------:R-:W0:Y:S01]  /*5420*/  LDC R3, c[0x0][0x28c] ;  /* 0x0000a300ff037b82 */ /* 0x000e220000000800 */
[----:B------:R-:W1:Y:S01]  /*5430*/  S2R R9, SR_CgaCtaId ;  /* 0x0000000000097919 */ /* 0x000e620000008800 */
[----:B------:R-:W-:Y:S01]  /*5440*/  IMAD.MOV.U32 R12, RZ, RZ, 0x1800 ;  /* 0x00001800ff0c7424 */ /* 0x000fe200078e00ff */
[----:B------:R-:W-:Y:S01]  /*5450*/  ULDC UR5, c[0x0][0x658] ;  /* 0x0001960000057ab9 */ /* 0x000fe20000000800 */
[----:B------:R-:W-:Y:S01]  /*5460*/  UMOV UR6, 0xffffffff ;  /* 0xffffffff00067882 */ /* 0x000fe20000000000 */
[----:B------:R-:W-:Y:S01]  /*5470*/  BSSY B0, `(.L_x_139) ;  /* 0x00000c5000007945 */ /* 0x000fe20003800000 */
[----:B------:R-:W-:Y:S01]  /*5480*/  USHF.L.U32 UR6, UR6, UR5, URZ ;  /* 0x0000000506067299 */ /* 0x000fe2000800063f */
[----:B------:R-:W-:Y:S01]  /*5490*/  IMAD.MOV.U32 R10, RZ, RZ, 0x1 ;  /* 0x00000001ff0a7424 */ /* 0x000fe200078e00ff */
[----:B------:R-:W-:Y:S01]  /*54a0*/  LOP3.LUT R19, R18, 0x2, RZ, 0xfc, !PT ;  /* 0x0000000212137812 */ /* 0x000fe200078efcff */
[----:B------:R-:W-:Y:S01]  /*54b0*/  IMAD.MOV.U32 R8, RZ, RZ, RZ ;  /* 0x000000ffff087224 */ /* 0x000fe200078e00ff */
[----:B------:R-:W-:Y:S01]  /*54c0*/  ULDC UR4, c[0x0][0x600] ;  /* 0x0001800000047ab9 */ /* 0x000fe20000000800 */
[----:B------:R-:W-:Y:S01]  /*54d0*/  UMOV UR7, 0x1 ;  /* 0x0000000100077882 */ /* 0x000fe20000000000 */
[----:B------:R-:W-:-:S02]  /*54e0*/  UIADD3 UR15, UR4, -0x1, URZ ;  /* 0xffffffff040f7890 */ /* 0x000fc4000fffe03f */
[----:B------:R-:W-:Y:S02]  /*54f0*/  USHF.L.U32 UR17, UR7, UR5, URZ ;  /* 0x0000000507117299 */ /* 0x000fe4000800063f */
[----:B------:R-:W-:Y:S01]  /*5500*/  ULOP3.LUT UR16, URZ, UR6, URZ, 0x33, !UPT ;  /* 0x000000063f107292 */ /* 0x000fe2000f8e333f */
[----:B------:R-:W-:Y:S01]  /*5510*/  ULDC.64 UR20, c[0x0][0x198] ;  /* 0x0000660000147ab9 */ /* 0x000fe20000000a00 */
[----:B0-----:R-:W-:-:S05]  /*5520*/  VIADD R3, R3, 0x7f ;  /* 0x0000007f03037836 */ /* 0x001fca0000000000 */
[----:B------:R-:W-:-:S04]  /*5530*/  SHF.R.S32.HI R4, RZ, 0x1f, R3 ;  /* 0x0000001fff047819 */ /* 0x000fc80000011403 */
[----:B------:R-:W-:Y:S01]  /*5540*/  LEA.HI R4, R4, R3, RZ, 0x7 ;  /* 0x0000000304047211 */ /* 0x000fe200078f38ff */
[----:B------:R-:W-:Y:S01]  /*5550*/  IMAD.MOV.U32 R3, RZ, RZ, 0x1 ;  /* 0x00000001ff037424 */ /* 0x000fe200078e00ff */
[----:B-1----:R-:W-:Y:S02]  /*5560*/  LOP3.LUT R9, R9, 0x1, RZ, 0xc0, !PT ;  /* 0x0000000109097812 */ /* 0x002fe400078ec0ff */
[----:B------:R-:W-:-:S03]  /*5570*/  SHF.R.S32.HI R11, RZ, 0x7, R4 ;  /* 0x00000007ff0b7819 */ /* 0x000fc60000011404 */
[----:B------:R-:W-:Y:S02]  /*5580*/  IMAD R12, R9, R12, 0x20180 ;  /* 0x00020180090c7424 */ /* 0x000fe400078e020c */
[----:B------:R-:W-:-:S07]  /*5590*/  VIADD R13, R11, 0x1 ;  /* 0x000000010b0d7836 */ /* 0x000fce0000000000 */
.L_x_150:
[----:B------:R-:W-:-:S03]  /*55a0*/  UMOV UR4, 0xffffffff ;  /* 0xffffffff00047882 */ /* 0x000fc60000000000 */
[----:B------:R-:W-:Y:S05]  /*55b0*/  BRA.DIV UR4, `(.L_x_140) ;  /* 0x00000012043c7947 */ /* 0x000fea000b800000 */
[----:B------:R-:W-:-:S13]  /*55c0*/  ELECT P6, URZ, PT ;  /* 0x00000000003f782f */ /* 0x000fda00038c0000 */
.L_x_165:
[----:B------:R-:W0:Y:S01]  /*55d0*/  LDC R4, c[0x0][0x28c] ;  /* 0x0000a300ff047b82 */ /* 0x000e220000000800 */
[----:B------:R-:W-:Y:S01]  /*55e0*/  BSSY B1, `(.L_x_141) ;  /* 0x0000039000017945 */ /* 0x000fe20003800000 */
[----:B0-----:R-:W-:-:S13]  /*55f0*/  ISETP.LT.OR P6, PT, R4, 0x1, !P6 ;  /* 0x000000010400780c */ /* 0x001fda00077c1670 */
[----:B------:R-:W-:Y:S05]  /*5600*/  @P6 BRA `(.L_x_142) ;  /* 0x0000000000d86947 */ /* 0x000fea0003800000 */
[----:B------:R-:W-:Y:S02]  /*5610*/  IMAD R20, R20, 0x2, R9 ;  /* 0x0000000214147824 */ /* 0x000fe400078e0209 */
[----:B------:R-:W-:Y:S02]  /*5620*/  IMAD.SHL.U32 R21, R21, 0x80, RZ ;  /* 0x0000008015157824 */ /* 0x000fe400078e00ff */
[----:B------:R-:W-:Y:S02]  /*5630*/  IMAD.MOV.U32 R24, RZ, RZ, RZ ;  /* 0x000000ffff187224 */ /* 0x000fe400078e00ff */
[----:B------:R-:W-:Y:S02]  /*5640*/  IMAD.MOV.U32 R4, RZ, RZ, R13 ;  /* 0x000000ffff047224 */ /* 0x000fe400078e000d */
[----:B------:R-:W-:Y:S02]  /*5650*/  IMAD.MOV.U32 R5, RZ, RZ, R3 ;  /* 0x000000ffff057224 */ /* 0x000fe400078e0003 */
[----:B------:R-:W-:-:S02]  /*5660*/  IMAD.MOV.U32 R15, RZ, RZ, R8 ;  /* 0x000000ffff0f7224 */ /* 0x000fc400078e0008 */
[----:B------:R-:W-:-:S07]  /*5670*/  IMAD R20, R20, 0x30, RZ ;  /* 0x0000003014147824 */ /* 0x000fce00078e02ff */
.L_x_145:
[----:B------:R-:W0:Y:S01]  /*5680*/  S2R R23, SR_CgaCtaId ;  /* 0x0000000000177919 */ /* 0x000e220000008800 */
[----:B------:R-:W-:Y:S02]  /*5690*/  MOV R6, 0x400 ;  /* 0x0000040000067802 */ /* 0x000fe40000000f00 */
[----:B------:R-:W-:-:S13]  /*56a0*/  ISETP.NE.AND P1, PT, R0, RZ, PT ;  /* 0x000000ff0000720c */ /* 0x000fda0003f25270 */
[----:B------:R-:W1:Y:S01]  /*56b0*/  @!P1 LDC R14, c[0x0][0x500] ;  /* 0x00014000ff0e9b82 */ /* 0x000e620000000800 */
[----:B0-----:R-:W-:Y:S02]  /*56c0*/  LEA R22, R23, R6, 0x18 ;  /* 0x0000000617167211 */ /* 0x001fe400078ec0ff */
[----:B------:R-:W-:-:S03]  /*56d0*/  SHF.L.U32 R6, R5, 0x1f, RZ ;  /* 0x0000001f05067819 */ /* 0x000fc600000006ff */
[----:B------:R-:W-:-:S04]  /*56e0*/  IMAD R23, R15, 0x8, R22 ;  /* 0x000000080f177824 */ /* 0x000fc800078e0216 */
[----:B------:R-:W0:Y:S02]  /*56f0*/  SYNCS.PHASECHK.TRANS64.TRYWAIT P0, [R23+URZ+0x40], R6 ;  /* 0x00004006170075a7 */ /* 0x000e24000800017f */
[----:B01----:R-:W-:Y:S05]  /*5700*/  @!P0 BRA `(.L_x_143) ;  /* 0x0000001000088947 */ /* 0x003fea0003800000 */
.L_x_166:
[----:B0-----:R-:W-:Y:S01]  /*5710*/  PRMT R6, R19, 0x9910, RZ ;  /* 0x0000991013067816 */ /* 0x001fe200000000ff */
[----:B------:R0:W-:Y:S03]  /*5720*/  @!P1 SYNCS.ARRIVE.TRANS64 RZ, [R23+URZ], R14 ;  /* 0x0000000e17ff99a7 */ /* 0x0001e6000800003f */
[----:B------:R-:W-:-:S13]  /*5730*/  ISETP.NE.AND P0, PT, R6, 0x2, PT ;  /* 0x000000020600780c */ /* 0x000fda0003f05270 */
[----:B0-----:R-:W-:Y:S05]  /*5740*/  @P0 BRA `(.L_x_144) ;  /* 0x0000000000040947 */ /* 0x001fea0003800000 */
[----:B------:R-:W-:Y:S01]  /*5750*/  BPT.TRAP 0x1 ;  /* 0x000000040000795c */ /* 0x000fe20000300000 */
.L_x_144:
[----:B------:R-:W-:Y:S01]  /*5760*/  IMAD R6, R15, 0x4000, R22 ;  /* 0x000040000f067824 */ /* 0x000fe200078e0216 */
[----:B------:R-:W-:Y:S01]  /*5770*/  R2UR UR13, R22 ;  /* 0x00000000160d72ca */ /* 0x000fe200000e0000 */
[----:B------:R-:W-:Y:S01]  /*5780*/  VIADD R4, R4, 0xffffffff ;  /* 0xffffffff04047836 */ /* 0x000fe20000000000 */
[----:B------:R-:W-:Y:S01]  /*5790*/  R2UR UR9, R23 ;  /* 0x00000000170972ca */ /* 0x000fe200000e0000 */
[----:B------:R-:W-:Y:S01]  /*57a0*/  UIADD3 UR4, UP0, UR20, 0xf0, URZ ;  /* 0x000000f014047890 */ /* 0x000fe2000ff1e03f */
[----:B------:R-:W-:Y:S01]  /*57b0*/  R2UR UR5, R6 ;  /* 0x00000000060572ca */ /* 0x000fe200000e0000 */
[----:B------:R-:W-:Y:S01]  /*57c0*/  IMAD R6, R15, 0x3000, R12 ;  /* 0x000030000f067824 */ /* 0x000fe200078e020c */
[----:B------:R-:W-:Y:S01]  /*57d0*/  R2UR UR11, R21 ;  /* 0x00000000150b72ca */ /* 0x000fe200000e0000 */
[----:B------:R-:W-:Y:S01]  /*57e0*/  UIADD3 UR22, UP1, UR20, 0x1f0, URZ ;  /* 0x000001f014167890 */ /* 0x000fe2000ff3e03f */
[----:B------:R-:W-:Y:S01]  /*57f0*/  R2UR UR10, R24 ;  /* 0x00000000180a72ca */ /* 0x000fe200000e0000 */
[----:B------:R-:W-:Y:S01]  /*5800*/  VIADD R15, R15, 0x1 ;  /* 0x000000010f0f7836 */ /* 0x000fe20000000000 */
[----:B------:R-:W-:Y:S01]  /*5810*/  R2UR UR8, R6 ;  /* 0x00000000060872ca */ /* 0x000fe200000e0000 */
[----:B------:R-:W-:Y:S01]  /*5820*/  UIADD3.X UR23, URZ, UR21, URZ, UP1, !UPT ;  /* 0x000000153f177290 */ /* 0x000fe20008ffe43f */
[----:B------:R-:W-:Y:S01]  /*5830*/  R2UR UR12, R7 ;  /* 0x00000000070c72ca */ /* 0x000fe200000e0000 */
[----:B------:R-:W-:Y:S01]  /*5840*/  UMOV UR6, 0x0 ;  /* 0x0000000000067882 */ /* 0x000fe20000000000 */
[----:B------:R-:W-:Y:S01]  /*5850*/  R2UR UR18, R20 ;  /* 0x00000000141272ca */ /* 0x000fe200000e0000 */
[----:B------:R-:W-:Y:S01]  /*5860*/  UMOV UR7, 0x10000000 ;  /* 0x1000000000077882 */ /* 0x000fe20000000000 */
[----:B------:R-:W-:Y:S01]  /*5870*/  ISETP.GT.AND P1, PT, R4, 0x1, PT ;  /* 0x000000010400780c */ /* 0x000fe20003f24270 */
[----:B------:R-:W-:Y:S01]  /*5880*/  UIADD3 UR14, UR5, 0x180, URZ ;  /* 0x00000180050e7890 */ /* 0x000fe2000fffe03f */
[C---:B------:R-:W-:Y:S01]  /*5890*/  ISETP.NE.AND P0, PT, R15.reuse, 0x8, PT ;  /* 0x000000080f00780c */ /* 0x040fe20003f05270 */
[----:B------:R-:W-:Y:S01]  /*58a0*/  UIADD3.X UR5, URZ, UR21, URZ, UP0, !UPT ;  /* 0x000000153f057290 */ /* 0x000fe200087fe43f */
[----:B------:R-:W-:Y:S01]  /*58b0*/  VIADD R24, R24, 0x80 ;  /* 0x0000008018187836 */ /* 0x000fe20000000000 */
[----:B------:R-:W-:Y:S01]  /*58c0*/  UMOV UR19, 0x30000 ;  /* 0x0003000000137882 */ /* 0x000fe20000000000 */
[----:B------:R-:W-:Y:S01]  /*58d0*/  SEL R6, RZ, 0x1, P0 ;  /* 0x00000001ff067807 */ /* 0x000fe20000000000 */
[----:B------:R-:W-:Y:S01]  /*58e0*/  UIADD3 UR13, UR13, UR8, URZ ;  /* 0x000000080d0d7290 */ /* 0x000fe2000fffe03f */
[----:B------:R-:W-:-:S02]  /*58f0*/  SEL R15, R15, RZ, P0 ;  /* 0x000000ff0f0f7207 */ /* 0x000fc40000000000 */
[----:B------:R-:W-:Y:S01]  /*5900*/  UMOV UR8, UR14 ;  /* 0x0000000e00087c82 */ /* 0x000fe20008000000 */
[----:B------:R-:W-:Y:S01]  /*5910*/  LOP3.LUT R5, R5, R6, RZ, 0x3c, !PT ;  /* 0x0000000605057212 */ /* 0x000fe200078e3cff */
[----:B------:R0:W-:Y:S02]  /*5920*/  UTMALDG.3D [UR8], [UR4], desc[UR6] ;  /* 0x00000608040075b4 */ /* 0x0001e40008011000 */
[----:B0-----:R-:W-:Y:S01]  /*5930*/  UMOV UR11, UR18 ;  /* 0x00000012000b7c82 */ /* 0x001fe20008000000 */
[----:B------:R-:W-:Y:S02]  /*5940*/  UMOV UR8, UR13 ;  /* 0x0000000d00087c82 */ /* 0x000fe40008000000 */
[----:B------:R0:W-:Y:S02]  /*5950*/  UTMALDG.3D.MULTICAST [UR8], [UR22], UR19, desc[UR6] ;  /* 0x00000608160073b4 */ /* 0x0001e40008011813 */
[----:B0-----:R-:W-:Y:S05]  /*5960*/  @P1 BRA `(.L_x_145) ;  /* 0xfffffffc00441947 */ /* 0x001fea000383ffff */
.L_x_142:
[----:B------:R-:W-:Y:S05]  /*5970*/  BSYNC B1 ;  /* 0x0000000000017941 */ /* 0x000fea0003800000 */
.L_x_141:
[----:B------:R-:W-:Y:S01]  /*5980*/  LOP3.LUT P1, RZ, R10, 0xff, RZ, 0xc0, !PT ;  /* 0x000000ff0aff7812 */ /* 0x000fe2000782c0ff */
[----:B------:R-:W-:Y:S01]  /*5990*/  IMAD.IADD R8, R11, 0x1, R8 ;  /* 0x000000010b087824 */ /* 0x000fe200078e0208 */
[----:B------:R-:W-:Y:S01]  /*59a0*/  IADD3 R16, P2, R16, UR36, RZ ;  /* 0x0000002410107c10 */ /* 0x000fe2000ff5e0ff */
[----:B------:R-:W-:Y:S01]  /*59b0*/  ULDC.64 UR4, c[0x0][0x650] ;  /* 0x0001940000047ab9 */ /* 0x000fe20000000a00 */
[----:B------:R-:W-:Y:S01]  /*59c0*/  BSSY B1, `(.L_x_146) ;  /* 0x000006d000017945 */ /* 0x000fe20003800000 */
[----:B------:R-:W-:Y:S01]  /*59d0*/  IMAD.MOV.U32 R21, RZ, RZ, -0x1 ;  /* 0xffffffffff157424 */ /* 0x000fe200078e00ff */
[----:B------:R-:W-:Y:S01]  /*59e0*/  SHF.R.U32.HI R4, RZ, 0x3, R8 ;  /* 0x00000003ff047819 */ /* 0x000fe20000011608 */
[----:B------:R-:W-:Y:S01]  /*59f0*/  IMAD.MOV.U32 R20, RZ, RZ, -0x1 ;  /* 0xffffffffff147424 */ /* 0x000fe200078e00ff */
[----:B------:R-:W-:Y:S01]  /*5a00*/  ISETP.GT.U32.AND P0, PT, R8, 0x7, PT ;  /* 0x000000070800780c */ /* 0x000fe20003f04070 */
[----:B------:R-:W-:Y:S01]  /*5a10*/  IMAD.MOV.U32 R7, RZ, RZ, -0x1 ;  /* 0xffffffffff077424 */ /* 0x000fe200078e00ff */
[----:B------:R-:W-:-:S02]  /*5a20*/  LOP3.LUT R4, R4, 0x1, RZ, 0xc0, !PT ;  /* 0x0000000104047812 */ /* 0x000fc400078ec0ff */
[----:B------:R-:W-:Y:S01]  /*5a30*/  ISETP.LT.U32.AND P0, PT, R11, 0x8, P0 ;  /* 0x000000080b00780c */ /* 0x000fe20000701070 */
[----:B------:R-:W0:Y:S01]  /*5a40*/  @P1 S2R R6, SR_CgaCtaId ;  /* 0x0000000000061919 */ /* 0x000e220000008800 */
[----:B------:R-:W-:Y:S02]  /*5a50*/  @P1 MOV R5, 0x400 ;  /* 0x0000040000051802 */ /* 0x000fe40000000f00 */
[----:B------:R-:W-:Y:S02]  /*5a60*/  IADD3.X R17, R17, UR42, RZ, P2, !PT ;  /* 0x0000002a11117c10 */ /* 0x000fe400097fe4ff */
[----:B------:R-:W-:Y:S02]  /*5a70*/  ISETP.GE.U32.AND P2, PT, R16, UR4, PT ;  /* 0x0000000410007c0c */ /* 0x000fe4000bf46070 */
[----:B------:R-:W-:Y:S02]  /*5a80*/  LOP3.LUT R8, R8, 0x7, RZ, 0xc0, !PT ;  /* 0x0000000708087812 */ /* 0x000fe400078ec0ff */
[----:B------:R-:W-:-:S02]  /*5a90*/  PRMT R10, RZ, 0x7610, R10 ;  /* 0x00007610ff0a7816 */ /* 0x000fc4000000000a */
[----:B0-----:R-:W-:-:S04]  /*5aa0*/  @P1 LEA R5, R6, R5, 0x18 ;  /* 0x0000000506051211 */ /* 0x001fc800078ec0ff */
[----:B------:R0:W-:Y:S01]  /*5ab0*/  @P1 SYNCS.ARRIVE.TRANS64.A1T0 RZ, [R5+URZ+0x98], RZ ;  /* 0x000098ff05ff19a7 */ /* 0x0001e2000810003f */
[----:B------:R-:W-:Y:S02]  /*5ac0*/  ISETP.NE.U32.AND P1, PT, R4, 0x1, PT ;  /* 0x000000010400780c */ /* 0x000fe40003f25070 */
[----:B------:R-:W-:Y:S02]  /*5ad0*/  SEL R4, RZ, 0x1, !P0 ;  /* 0x00000001ff047807 */ /* 0x000fe40004000000 */
[----:B------:R-:W-:Y:S02]  /*5ae0*/  ISETP.GE.U32.AND.EX P0, PT, R17, UR5, PT, P2 ;  /* 0x0000000511007c0c */ /* 0x000fe4000bf06120 */
[----:B------:R-:W-:-:S04]  /*5af0*/  ISETP.GT.U32.AND P1, PT, R11, 0x7, !P1 ;  /* 0x000000070b00780c */ /* 0x000fc80004f24070 */
[----:B0-----:R-:W-:-:S04]  /*5b00*/  SEL R5, RZ, 0x1, !P1 ;  /* 0x00000001ff057807 */ /* 0x001fc80004800000 */
[--C-:B------:R-:W-:Y:S02]  /*5b10*/  LOP3.LUT R3, R5, R3, R4.reuse, 0x96, !PT ;  /* 0x0000000305037212 */ /* 0x100fe400078e9604 */
[----:B------:R-:W-:Y:S01]  /*5b20*/  PRMT R4, RZ, 0x7610, R4 ;  /* 0x00007610ff047816 */ /* 0x000fe20000000004 */
[----:B------:R-:W-:Y:S06]  /*5b30*/  @P0 BRA `(.L_x_147) ;  /* 0x0000000400540947 */ /* 0x000fec0003800000 */
[----:B------:R-:W0:Y:S01]  /*5b40*/  S2R R15, SR_CTAID.X ;  /* 0x00000000000f7919 */ /* 0x000e220000002500 */
[----:B------:R-:W-:Y:S01]  /*5b50*/  ULDC.64 UR4, c[0x0][0x628] ;  /* 0x00018a0000047ab9 */ /* 0x000fe20000000a00 */
[----:B------:R-:W-:Y:S01]  /*5b60*/  ULDC UR7, c[0x0][0x630] ;  /* 0x00018c0000077ab9 */ /* 0x000fe20000000800 */
[----:B------:R-:W-:Y:S01]  /*5b70*/  ISETP.NE.U32.AND P0, PT, RZ, UR4, PT ;  /* 0x00000004ff007c0c */ /* 0x000fe2000bf05070 */
[----:B------:R-:W1:Y:S01]  /*5b80*/  S2R R20, SR_CTAID.Y ;  /* 0x0000000000147919 */ /* 0x000e620000002600 */
[----:B------:R-:W-:Y:S01]  /*5b90*/  ULDC UR8, c[0x0][0x150] ;  /* 0x0000540000087ab9 */ /* 0x000fe20000000800 */
[----:B------:R-:W-:Y:S01]  /*5ba0*/  IMAD.MOV.U32 R4, RZ, RZ, R16 ;  /* 0x000000ffff047224 */ /* 0x000fe200078e0010 */
[----:B------:R-:W-:Y:S01]  /*5bb0*/  ISETP.NE.AND.EX P0, PT, RZ, UR5, PT, P0 ;  /* 0x00000005ff007c0c */ /* 0x000fe2000bf05300 */
[----:B------:R-:W-:Y:S01]  /*5bc0*/  IMAD.MOV.U32 R5, RZ, RZ, R17 ;  /* 0x000000ffff057224 */ /* 0x000fe200078e0011 */
[----:B0-----:R-:W-:-:S11]  /*5bd0*/  I2FP.F32.U32 R22, R15 ;  /* 0x0000000f00167245 */ /* 0x001fd60000201000 */
[----:B------:R-:W-:Y:S05]  /*5be0*/  @!P0 BRA `(.L_x_148) ;  /* 0x0000000000288947 */ /* 0x000fea0003800000 */
[----:B------:R-:W-:Y:S02]  /*5bf0*/  ULDC UR6, c[0x0][0x634] ;  /* 0x00018d0000067ab9 */ /* 0x000fe40000000800 */
[----:B------:R-:W-:-:S05]  /*5c00*/  IADD3 R5, P0, R16, UR6, RZ ;  /* 0x0000000610057c10 */ /* 0x000fca000ff1e0ff */
[----:B------:R-:W-:-:S04]  /*5c10*/  IMAD.X R21, RZ, RZ, R17, P0 ;  /* 0x000000ffff157224 */ /* 0x000fc800000e0611 */
[----:B------:R-:W-:-:S04]  /*5c20*/  IMAD.WIDE.U32 R6, R21, UR4, RZ ;  /* 0x0000000415067c25 */ /* 0x000fc8000f8e00ff */
[----:B------:R-:W-:-:S04]  /*5c30*/  IMAD.WIDE.U32 R6, P0, R5, UR5, R6 ;  /* 0x0000000505067c25 */ /* 0x000fc8000f800006 */
[----:B------:R-:W-:-:S04]  /*5c40*/  IMAD.WIDE.U32 R4, R5, UR4, RZ ;  /* 0x0000000405047c25 */ /* 0x000fc8000f8e00ff */
[----:B------:R-:W-:Y:S01]  /*5c50*/  IMAD.MOV.U32 R4, RZ, RZ, R7 ;  /* 0x000000ffff047224 */ /* 0x000fe200078e0007 */
[----:B------:R-:W-:Y:S01]  /*5c60*/  IADD3 RZ, P1, R5, R6, RZ ;  /* 0x0000000605ff7210 */ /* 0x000fe20007f3e0ff */
[----:B------:R-:W-:-:S04]  /*5c70*/  IMAD.X R5, RZ, RZ, RZ, P0 ;  /* 0x000000ffff057224 */ /* 0x000fc800000e06ff */
[----:B------:R-:W-:-:S08]  /*5c80*/  IMAD.WIDE.U32.X R4, R21, UR5, R4, P1 ;  /* 0x0000000515047c25 */ /* 0x000fd000088e0404 */
.L_x_148:
[--C-:B------:R-:W-:Y:S01]  /*5c90*/  SHF.R.U64 R14, R4, UR7, R5.reuse ;  /* 0x00000007040e7c19 */ /* 0x100fe20008001205 */
[----:B------:R-:W-:Y:S01]  /*5ca0*/  FMUL R22, R22, UR8 ;  /* 0x0000000816167c20 */ /* 0x000fe20008400000 */
[----:B------:R-:W-:Y:S01]  /*5cb0*/  SHF.R.U32.HI R4, RZ, UR7, R5 ;  /* 0x00000007ff047c19 */ /* 0x000fe20008011605 */
[----:B------:R-:W0:Y:S01]  /*5cc0*/  LDC R6, c[0x0][0x144] ;  /* 0x00005100ff067b82 */ /* 0x000e220000000800 */
[----:B------:R-:W-:Y:S01]  /*5cd0*/  IADD3 R5, P0, RZ, -R14, RZ ;  /* 0x8000000eff057210 */ /* 0x000fe20007f1e0ff */
[----:B------:R-:W-:Y:S01]  /*5ce0*/  ULDC UR6, c[0x0][0x154] ;  /* 0x0000550000067ab9 */ /* 0x000fe20000000800 */
[----:B-1----:R-:W-:Y:S01]  /*5cf0*/  I2FP.F32.U32 R7, R20 ;  /* 0x0000001400077245 */ /* 0x002fe20000201000 */
[----:B------:R-:W1:Y:S01]  /*5d00*/  F2I.U32.TRUNC.NTZ R22, R22 ;  /* 0x0000001600167305 */ /* 0x000e62000020f000 */
[----:B------:R-:W-:Y:S01]  /*5d10*/  ULDC.64 UR4, c[0x0][0x620] ;  /* 0x0001880000047ab9 */ /* 0x000fe20000000a00 */
[----:B------:R-:W-:Y:S01]  /*5d20*/  IMAD.X R4, RZ, RZ, ~R4, P0 ;  /* 0x000000ffff047224 */ /* 0x000fe200000e0e04 */
[----:B------:R-:W-:Y:S01]  /*5d30*/  ISETP.NE.AND P2, PT, R2, 0x1, PT ;  /* 0x000000010200780c */ /* 0x000fe20003f45270 */
[----:B------:R-:W-:Y:S01]  /*5d40*/  FMUL R23, R7, UR6 ;  /* 0x0000000607177c20 */ /* 0x000fe20008400000 */
[----:B------:R-:W2:Y:S01]  /*5d50*/  LDC R25, c[0x0][0x148] ;  /* 0x00005200ff197b82 */ /* 0x000ea20000000800 */
[----:B------:R-:W-:Y:S01]  /*5d60*/  IMAD R4, R4, UR4, RZ ;  /* 0x0000000404047c24 */ /* 0x000fe2000f8e02ff */
[----:B------:R-:W-:-:S02]  /*5d70*/  ULDC.64 UR6, c[0x0][0x640] ;  /* 0x0001900000067ab9 */ /* 0x000fc40000000a00 */
[----:B------:R-:W-:Y:S01]  /*5d80*/  ISETP.NE.U32.AND P0, PT, RZ, UR6, PT ;  /* 0x00000006ff007c0c */ /* 0x000fe2000bf05070 */
[----:B------:R-:W3:Y:S01]  /*5d90*/  F2I.U32.TRUNC.NTZ R23, R23 ;  /* 0x0000001700177305 */ /* 0x000ee2000020f000 */
[C---:B------:R-:W-:Y:S02]  /*5da0*/  IMAD R7, R5.reuse, UR5, R4 ;  /* 0x0000000505077c24 */ /* 0x040fe4000f8e0204 */
[----:B------:R-:W-:Y:S01]  /*5db0*/  IMAD.WIDE.U32 R4, R5, UR4, R16 ;  /* 0x0000000405047c25 */ /* 0x000fe2000f8e0010 */
[----:B------:R-:W-:Y:S01]  /*5dc0*/  ULDC UR4, c[0x0][0x618] ;  /* 0x0001860000047ab9 */ /* 0x000fe20000000800 */
[----:B------:R-:W-:Y:S02]  /*5dd0*/  ISETP.NE.AND.EX P0, PT, RZ, UR7, PT, P0 ;  /* 0x00000007ff007c0c */ /* 0x000fe4000bf05300 */
[----:B------:R-:W-:Y:S02]  /*5de0*/  IMAD.IADD R5, R5, 0x1, R7 ;  /* 0x0000000105057824 */ /* 0x000fe400078e0207 */
[----:B-1----:R-:W-:-:S03]  /*5df0*/  IMAD.MOV R22, RZ, RZ, -R22 ;  /* 0x000000ffff167224 */ /* 0x002fc600078e0a16 */
[----:B------:R-:W-:Y:S01]  /*5e00*/  SHF.R.U64 R21, R4, UR4, R5 ;  /* 0x0000000404157c19 */ /* 0x000fe20008001205 */
[----:B0-----:R-:W-:Y:S01]  /*5e10*/  IMAD R15, R6, R22, R15 ;  /* 0x00000016060f7224 */ /* 0x001fe200078e020f */
[----:B------:R-:W-:Y:S01]  /*5e20*/  SHF.R.U32.HI R4, RZ, UR4, R5 ;  /* 0x00000004ff047c19 */ /* 0x000fe20008011605 */
[----:B------:R-:W-:Y:S01]  /*5e30*/  ULDC UR4, c[0x0][0x608] ;  /* 0x0001820000047ab9 */ /* 0x000fe20000000800 */
[----:B---3--:R-:W-:Y:S02]  /*5e40*/  IMAD.MOV R6, RZ, RZ, -R23 ;  /* 0x000000ffff067224 */ /* 0x008fe400078e0a17 */
[--C-:B------:R-:W-:Y:S02]  /*5e50*/  SHF.R.U64 R22, R21, UR4, R4.reuse ;  /* 0x0000000415167c19 */ /* 0x100fe40008001204 */
[----:B------:R-:W-:Y:S01]  /*5e60*/  SHF.R.U32.HI R5, RZ, UR4, R4 ;  /* 0x00000004ff057c19 */ /* 0x000fe20008011604 */
[----:B------:R-:W-:Y:S01]  /*5e70*/  ULDC UR4, c[0x0][0x658] ;  /* 0x0001960000047ab9 */ /* 0x000fe20000000800 */
[----:B--2---:R-:W-:-:S02]  /*5e80*/  @P2 IMAD R15, R25, R6, R20 ;  /* 0x00000006190f2224 */ /* 0x004fc400078e0214 */
[--C-:B------:R-:W-:Y:S02]  /*5e90*/  SHF.R.U64 R20, R22, UR4, R5.reuse ;  /* 0x0000000416147c19 */ /* 0x100fe40008001205 */
[----:B------:R-:W-:-:S03]  /*5ea0*/  SHF.R.U32.HI R23, RZ, UR4, R5 ;  /* 0x00000004ff177c19 */ /* 0x000fc60008011605 */
[----:B------:R-:W-:Y:S02]  /*5eb0*/  IMAD.MOV.U32 R6, RZ, RZ, R20 ;  /* 0x000000ffff067224 */ /* 0x000fe400078e0014 */
[----:B------:R-:W-:Y:S01]  /*5ec0*/  IMAD.MOV.U32 R5, RZ, RZ, R23 ;  /* 0x000000ffff057224 */ /* 0x000fe200078e0017 */
[----:B------:R-:W-:Y:S06]  /*5ed0*/  @!P0 BRA `(.L_x_149) ;  /* 0x00000000002c8947 */ /* 0x000fec0003800000 */
        /* <DEDUP_REMOVED lines=9> */
[----:B------:R-:W-:-:S04]  /*5f70*/  IMAD.WIDE.U32.X R4, R23, UR7, R4, P1 ;  /* 0x0000000717047c25 */ /* 0x000fc800088e0404 */
[----:B------:R-:W-:-:S07]  /*5f80*/  IMAD.MOV.U32 R6, RZ, RZ, R4 ;  /* 0x000000ffff067224 */ /* 0x000fce00078e0004 */
.L_x_149:
[----:B------:R-:W-:Y:S01]  /*5f90*/  ULDC UR4, c[0x0][0x648] ;  /* 0x0001920000047ab9 */ /* 0x000fe20000000800 */
[----:B------:R-:W-:Y:S01]  /*5fa0*/  LOP3.LUT R4, R22, UR16, RZ, 0xc0, !PT ;  /* 0x0000001016047c12 */ /* 0x000fe2000f8ec0ff */
[----:B------:R-:W-:Y:S01]  /*5fb0*/  ULDC UR5, c[0x0][0x610] ;  /* 0x0001840000057ab9 */ /* 0x000fe20000000800 */
[----:B------:R-:W-:Y:S01]  /*5fc0*/  SHF.R.U64 R5, R6, UR4, R5 ;  /* 0x0000000406057c19 */ /* 0x000fe20008001205 */
[----:B------:R-:W-:Y:S01]  /*5fd0*/  ULDC UR4, c[0x0][0x638] ;  /* 0x00018e0000047ab9 */ /* 0x000fe20000000800 */
[----:B------:R-:W-:-:S03]  /*5fe0*/  LOP3.LUT R21, R21, UR15, RZ, 0xc0, !PT ;  /* 0x0000000f15157c12 */ /* 0x000fc6000f8ec0ff */
[----:B------:R-:W-:Y:S02]  /*5ff0*/  IMAD.MOV R7, RZ, RZ, -R5 ;  /* 0x000000ffff077224 */ /* 0x000fe400078e0a05 */
[----:B------:R-:W-:Y:S02]  /*6000*/  IMAD R4, R5, UR17, R4 ;  /* 0x0000001105047c24 */ /* 0x000fe4000f8e0204 */
[----:B------:R-:W-:Y:S01]  /*6010*/  IMAD R20, R7, UR4, R20 ;  /* 0x0000000407147c24 */ /* 0x000fe2000f8e0214 */
[----:B------:R-:W-:Y:S01]  /*6020*/  ULDC UR4, c[0x0][0x600] ;  /* 0x0001800000047ab9 */ /* 0x000fe20000000800 */
[----:B------:R-:W-:Y:S02]  /*6030*/  IMAD R15, R4, UR5, R15 ;  /* 0x00000005040f7c24 */ /* 0x000fe4000f8e020f */
[----:B------:R-:W-:Y:S02]  /*6040*/  IMAD R6, R20, UR4, R21 ;  /* 0x0000000414067c24 */ /* 0x000fe4000f8e0215 */
[----:B------:R-:W-:-:S02]  /*6050*/  IMAD.MOV.U32 R4, RZ, RZ, 0x1 ;  /* 0x00000001ff047424 */ /* 0x000fc400078e00ff */
[----:B------:R-:W-:Y:S01]  /*6060*/  IMAD.MOV.U32 R7, RZ, RZ, R14 ;  /* 0x000000ffff077224 */ /* 0x000fe200078e000e */
[----:B------:R-:W-:Y:S02]  /*6070*/  SEL R20, R6, R15, !P2 ;  /* 0x0000000f06147207 */ /* 0x000fe40005000000 */
[----:B------:R-:W-:-:S07]  /*6080*/  SEL R21, R15, R6, !P2 ;  /* 0x000000060f157207 */ /* 0x000fce0005000000 */
.L_x_147:
[----:B------:R-:W-:Y:S05]  /*6090*/  BSYNC B1 ;  /* 0x0000000000017941 */ /* 0x000fea0003800000 */
.L_x_146:
[----:B------:R-:W-:-:S13]  /*60a0*/  LOP3.LUT P0, RZ, R4, 0xff, RZ, 0xc0, !PT ;  /* 0x000000ff04ff7812 */ /* 0x000fda000780c0ff */
[----:B------:R-:W-:Y:S05]  /*60b0*/  @P0 BRA `(.L_x_150) ;  /* 0xfffffff400380947 */ /* 0x000fea000383ffff */
[----:B------:R-:W-:Y:S05]  /*60c0*/  BSYNC B0 ;  /* 0x0000000000007941 */ /* 0x000fea0003800000 */
.L_x_139:
[----:B------:R-:W-:-:S03]  /*60d0*/  UMOV UR4, 0xffffffff ;  /* 0xffffffff00047882 */ /* 0x000fc60000000000 */
[----:B------:R-:W-:Y:S05]  /*60e0*/  BRA.DIV UR4, `(.L_x_151) ;  /* 0x0000000604a47947 */ /* 0x000fea000b800000 */
[----:B------:R-:W-:-:S13]  /*60f0*/  ELECT P6, URZ, PT ;  /* 0x00000000003f782f */ /* 0x000fda00038c0000 */
.L_x_169:
[----:B------:R-:W-:Y:S04]  /*6100*/  BSSY B0, `(.L_x_152) ;  /* 0x000004f000007945 */ /* 0x000fe80003800000 */
[----:B------:R-:W-:Y:S05]  /*6110*/  @!P6 BRA `(.L_x_153) ;  /* 0x000000040034e947 */ /* 0x000fea0003800000 */
[----:B------:R-:W-:-:S04]  /*6120*/  LOP3.LUT R18, R18, 0x2, RZ, 0xfc, !PT ;  /* 0x0000000212127812 */ /* 0x000fc800078efcff */
[----:B------:R-:W-:-:S13]  /*6130*/  ISETP.NE.AND P0, PT, R18, 0x3, PT ;  /* 0x000000031200780c */ /* 0x000fda0003f05270 */
[----:B------:R-:W-:Y:S05]  /*6140*/  @!P0 BRA `(.L_x_154) ;  /* 0x0000000000048947 */ /* 0x000fea0003800000 */
[----:B------:R-:W-:Y:S01]  /*6150*/  BPT.TRAP 0x1 ;  /* 0x000000040000795c */ /* 0x000fe20000300000 */
.L_x_154:
[----:B------:R-:W0:Y:S01]  /*6160*/  S2R R5, SR_CgaCtaId ;  /* 0x0000000000057919 */ /* 0x000e220000008800 */
[----:B------:R-:W-:Y:S02]  /*6170*/  MOV R0, 0x400 ;  /* 0x0000040000007802 */ /* 0x000fe40000000f00 */
[----:B------:R-:W-:Y:S02]  /*6180*/  SHF.L.U32 R2, R3, 0x1f, RZ ;  /* 0x0000001f03027819 */ /* 0x000fe400000006ff */
[----:B0-----:R-:W-:-:S05]  /*6190*/  LEA R5, R5, R0, 0x18 ;  /* 0x0000000005057211 */ /* 0x001fca00078ec0ff */
[----:B------:R-:W-:-:S04]  /*61a0*/  VIADD R5, R5, 0x40 ;  /* 0x0000004005057836 */ /* 0x000fc80000000000 */
[C---:B------:R-:W-:Y:S02]  /*61b0*/  IMAD R7, R8.reuse, 0x8, R5 ;  /* 0x0000000808077824 */ /* 0x040fe400078e0205 */
[----:B------:R-:W-:Y:S02]  /*61c0*/  VIADD R8, R8, 0x1 ;  /* 0x0000000108087836 */ /* 0x000fe40000000000 */
[----:B------:R-:W0:Y:S03]  /*61d0*/  SYNCS.PHASECHK.TRANS64.TRYWAIT P0, [R7+URZ], R2 ;  /* 0x00000002070075a7 */ /* 0x000e26000800017f */
[----:B------:R-:W-:-:S04]  /*61e0*/  ISETP.NE.AND P1, PT, R8, 0x8, PT ;  /* 0x000000080800780c */ /* 0x000fc80003f25270 */
[----:B------:R-:W-:Y:S02]  /*61f0*/  SEL R0, RZ, 0x1, P1 ;  /* 0x00000001ff007807 */ /* 0x000fe40000800000 */
[----:B------:R-:W-:Y:S02]  /*6200*/  SEL R8, R8, RZ, P1 ;  /* 0x000000ff08087207 */ /* 0x000fe40000800000 */
[----:B------:R-:W-:-:S03]  /*6210*/  LOP3.LUT R9, R3, R0, RZ, 0x3c, !PT ;  /* 0x0000000003097212 */ /* 0x000fc600078e3cff */
[----:B------:R-:W-:Y:S01]  /*6220*/  IMAD R6, R8, 0x8, R5 ;  /* 0x0000000808067824 */ /* 0x000fe200078e0205 */
[----:B------:R-:W-:Y:S01]  /*6230*/  SHF.L.U32 R3, R9, 0x1f, RZ ;  /* 0x0000001f09037819 */ /* 0x000fe200000006ff */
[----:B0-----:R-:W-:Y:S06]  /*6240*/  @!P0 BRA `(.L_x_155) ;  /* 0x00000004006c8947 */ /* 0x001fec0003800000 */
.L_x_170:
[----:B------:R-:W1:Y:S01]  /*6250*/  SYNCS.PHASECHK.TRANS64.TRYWAIT P0, [R6+URZ], R3 ;  /* 0x00000003060075a7 */ /* 0x000e62000800017f */
[----:B------:R-:W-:-:S05]  /*6260*/  VIADD R0, R8, 0x1 ;  /* 0x0000000108007836 */ /* 0x000fca0000000000 */
[----:B------:R-:W-:-:S04]  /*6270*/  ISETP.NE.AND P1, PT, R0, 0x8, PT ;  /* 0x000000080000780c */ /* 0x000fc80003f25270 */
[----:B0-----:R-:W-:Y:S02]  /*6280*/  SEL R2, RZ, 0x1, P1 ;  /* 0x00000001ff027807 */ /* 0x001fe40000800000 */
[----:B------:R-:W-:Y:S02]  /*6290*/  SEL R0, R0, RZ, P1 ;  /* 0x000000ff00007207 */ /* 0x000fe40000800000 */
[----:B------:R-:W-:-:S03]  /*62a0*/  LOP3.LUT R9, R9, R2, RZ, 0x3c, !PT ;  /* 0x0000000209097212 */ /* 0x000fc600078e3cff */
[----:B------:R-:W-:Y:S01]  /*62b0*/  IMAD R7, R0, 0x8, R5 ;  /* 0x0000000800077824 */ /* 0x000fe200078e0205 */
[----:B------:R-:W-:Y:S01]  /*62c0*/  SHF.L.U32 R4, R9, 0x1f, RZ ;  /* 0x0000001f09047819 */ /* 0x000fe200000006ff */
[----:B-1----:R-:W-:Y:S06]  /*62d0*/  @!P0 BRA `(.L_x_156) ;  /* 0x00000004005c8947 */ /* 0x002fec0003800000 */
.L_x_171:
[----:B------:R-:W1:Y:S01]  /*62e0*/  SYNCS.PHASECHK.TRANS64.TRYWAIT P0, [R7+URZ], R4 ;  /* 0x00000004070075a7 */ /* 0x000e62000800017f */
[----:B------:R-:W-:-:S05]  /*62f0*/  VIADD R0, R0, 0x1 ;  /* 0x0000000100007836 */ /* 0x000fca0000000000 */
[----:B------:R-:W-:-:S04]  /*6300*/  ISETP.NE.AND P1, PT, R0, 0x8, PT ;  /* 0x000000080000780c */ /* 0x000fc80003f25270 */
[----:B------:R-:W-:Y:S02]  /*6310*/  SEL R2, RZ, 0x1, P1 ;  /* 0x00000001ff027807 */ /* 0x000fe40000800000 */
[----:B------:R-:W-:Y:S02]  /*6320*/  SEL R0, R0, RZ, P1 ;  /* 0x000000ff00007207 */ /* 0x000fe40000800000 */
[----:B------:R-:W-:-:S03]  /*6330*/  LOP3.LUT R9, R9, R2, RZ, 0x3c, !PT ;  /* 0x0000000209097212 */ /* 0x000fc600078e3cff */
[----:B0-----:R-:W-:Y:S01]  /*6340*/  IMAD R6, R0, 0x8, R5 ;  /* 0x0000000800067824 */ /* 0x001fe200078e0205 */
[----:B------:R-:W-:Y:S01]  /*6350*/  SHF.L.U32 R3, R9, 0x1f, RZ ;  /* 0x0000001f09037819 */ /* 0x000fe200000006ff */
[----:B-1----:R-:W-:Y:S06]  /*6360*/  @!P0 BRA `(.L_x_157) ;  /* 0x00000004004c8947 */ /* 0x002fec0003800000 */
.L_x_172:
        /* <DEDUP_REMOVED lines=9> */
.L_x_173:
        /* <DEDUP_REMOVED lines=9> */
.L_x_174:
        /* <DEDUP_REMOVED lines=9> */
.L_x_175:
[----:B------:R-:W1:Y:S01]  /*6520*/  SYNCS.PHASECHK.TRANS64.TRYWAIT P0, [R7+URZ], R4 ;  /* 0x00000004070075a7 */ /* 0x000e62000800017f */
[----:B------:R-:W-:-:S05]  /*6530*/  VIADD R0, R0, 0x1 ;  /* 0x0000000100007836 */ /* 0x000fca0000000000 */
[----:B------:R-:W-:-:S04]  /*6540*/  ISETP.NE.AND P1, PT, R0, 0x8, PT ;  /* 0x000000080000780c */ /* 0x000fc80003f25270 */
[----:B------:R-:W-:Y:S02]  /*6550*/  SEL R2, RZ, 0x1, P1 ;  /* 0x00000001ff027807 */ /* 0x000fe40000800000 */
[----:B------:R-:W-:Y:S02]  /*6560*/  SEL R0, R0, RZ, P1 ;  /* 0x000000ff00007207 */ /* 0x000fe40000800000 */
[----:B------:R-:W-:Y:S01]  /*6570*/  LOP3.LUT R2, R9, R2, RZ, 0x3c, !PT ;  /* 0x0000000209027212 */ /* 0x000fe200078e3cff */
[----:B-1----:R-:W-:Y:S06]  /*6580*/  @!P0 BRA `(.L_x_161) ;  /* 0x0000000400148947 */ /* 0x002fec0003800000 */
.L_x_176:
[----:B------:R-:W-:Y:S01]  /*6590*/  IMAD R5, R0, 0x8, R5 ;  /* 0x0000000800057824 */ /* 0x000fe200078e0205 */
[----:B------:R-:W-:-:S07]  /*65a0*/  SHF.L.U32 R0, R2, 0x1f, RZ ;  /* 0x0000001f02007819 */ /* 0x000fce00000006ff */
.L_x_162:
[----:B--2---:R2:W3:Y:S02]  /*65b0*/  SYNCS.PHASECHK.TRANS64.TRYWAIT P0, [R5+URZ], R0 ;  /* 0x00000000050075a7 */ /* 0x0044e4000800017f */
[----:B---3--:R-:W-:Y:S05]  /*65c0*/  @!P0 NANOSLEEP.SYNCS 0x989680 ;  /* 0x009896800000895d */ /* 0x008fea0003900000 */
[----:B------:R-:W3:Y:S02]  /*65d0*/  @!P0 SYNCS.PHASECHK.TRANS64 P0, [R5+URZ], R0 ;  /* 0x00000000050085a7 */ /* 0x000ee4000800007f */
[----:B---3--:R-:W-:Y:S05]  /*65e0*/  @!P0 BRA `(.L_x_162) ;  /* 0xfffffffc00f08947 */ /* 0x008fea000383ffff */
.L_x_153:
[----:B------:R-:W-:Y:S05]  /*65f0*/  BSYNC B0 ;  /* 0x0000000000007941 */ /* 0x000fea0003800000 */
.L_x_152:
[----:B------:R-:W-:Y:S05]  /*6600*/  EXIT ;  /* 0x000000000000794d */ /* 0x000fea0003800000 */
.L_x_22:
[----:B-1----:R1:W2:Y:S02]  /*6610*/  SYNCS.PHASECHK.TRANS64.TRYWAIT P1, [R3+URZ], R0 ;  /* 0x00000000030075a7 */ /* 0x0022a4000802017f */
[----:B--2---:R-:W-:Y:S05]  /*6620*/  @!P1 NANOSLEEP.SYNCS 0x989680 ;  /* 0x009896800000995d */ /* 0x004fea0003900000 */
[----:B------:R-:W2:Y:S02]  /*6630*/  @!P1 SYNCS.PHASECHK.TRANS64 P1, [R3+URZ], R0 ;  /* 0x00000000030095a7 */ /* 0x000ea4000802007f */
[----:B--2---:R-:W-:Y:S05]  /*6640*/  @!P1 BRA `(.L_x_22) ;  /* 0xfffffffc00f09947 */ /* 0x004fea000383ffff */
[----:B------:R-:W-:Y:S05]  /*6650*/  BRA `(.L_x_21) ;  /* 0xffffffb000747947 */ /* 0x000fea000383ffff */
.L_x_27:
[----:B-1----:R1:W2:Y:S02]  /*6660*/  SYNCS.PHASECHK.TRANS64.TRYWAIT P1, [R5+URZ], R4 ;  /* 0x00000004050075a7 */ /* 0x0022a4000802017f */
[----:B--2---:R-:W-:Y:S05]  /*6670*/  @!P1 NANOSLEEP.SYNCS 0x989680 ;  /* 0x009896800000995d */ /* 0x004fea0003900000 */
[----:B------:R-:W2:Y:S02]  /*6680*/  @!P1 SYNCS.PHASECHK.TRANS64 P1, [R5+URZ], R4 ;  /* 0x00000004050095a7 */ /* 0x000ea4000802007f */
[----:B--2---:R-:W-:Y:S05]  /*6690*/  @!P1 BRA `(.L_x_27) ;  /* 0xfffffffc00f09947 */ /* 0x004fea000383ffff */
[----:B------:R-:W-:Y:S05]  /*66a0*/  BRA `(.L_x_26) ;  /* 0xffffffb400507947 */ /* 0x000fea000383ffff */
.L_x_140:
[----:B------:R-:W-:Y:S01]  /*66b0*/  BSSY B1, `(.L_x_163) ;  /* 0x0000006000017945 */ /* 0x000fe20003800000 */
[----:B------:R-:W-:-:S07]  /*66c0*/  IMAD.MOV.U32 R15, RZ, RZ, -0x1 ;  /* 0xffffffffff0f7424 */ /* 0x000fce00078e00ff */
[----:B------:R-:W-:Y:S05]  /*66d0*/  WARPSYNC.COLLECTIVE R15, `(.L_x_164) ;  /* 0x000000000f0c7348 */ /* 0x000fea0003c00000 */
[----:B------:R-:W-:Y:S02]  /*66e0*/  ELECT P6, UR62, PT ;  /* 0x00000000003e782f */ /* 0x000fe400038c0000 */
[----:B------:R-:W-:Y:S01]  /*66f0*/  MOV R14, UR62 ;  /* 0x0000003e000e7c02 */ /* 0x000fe20008000f00 */
[----:B------:R-:W-:Y:S10]  /*6700*/  ENDCOLLECTIVE ;  /* 0x000000000000791b */ /* 0x000ff40003800000 */
.L_x_164:
[----:B------:R-:W-:Y:S05]  /*6710*/  BSYNC B1 ;  /* 0x0000000000017941 */ /* 0x000fea0003800000 */
.L_x_163:
[----:B------:R-:W-:Y:S05]  /*6720*/  BRA `(.L_x_165) ;  /* 0xffffffec00a87947 */ /* 0x000fea000383ffff */
.L_x_143:
[----:B0-----:R0:W1:Y:S02]  /*6730*/  SYNCS.PHASECHK.TRANS64.TRYWAIT P0, [R23+URZ+0x40], R6 ;  /* 0x00004006170075a7 */ /* 0x001064000800017f */
[----:B-1----:R-:W-:Y:S05]  /*6740*/  @!P0 NANOSLEEP.SYNCS 0x989680 ;  /* 0x009896800000895d */ /* 0x002fea0003900000 */
[----:B------:R-:W1:Y:S02]  /*6750*/  @!P0 SYNCS.PHASECHK.TRANS64 P0, [R23+URZ+0x40], R6 ;  /* 0x00004006170085a7 */ /* 0x000e64000800007f */
[----:B-1----:R-:W-:Y:S05]  /*6760*/  @!P0 BRA `(.L_x_143) ;  /* 0xfffffffc00f08947 */ /* 0x002fea000383ffff */
[----:B------:R-:W-:Y:S05]  /*6770*/  BRA `(.L_x_166) ;  /* 0xffffffec00e47947 */ /* 0x000fea000383ffff */
.L_x_151:
[----:B------:R-:W-:Y:S01]  /*6780*/  BSSY B0, `(.L_x_167) ;  /* 0x0000006000007945 */ /* 0x000fe20003800000 */
[----:B------:R-:W-:-:S07]  /*6790*/  IMAD.MOV.U32 R15, RZ, RZ, -0x1 ;  /* 0xffffffffff0f7424 */ /* 0x000fce00078e00ff */
[----:B------:R-:W-:Y:S05]  /*67a0*/  WARPSYNC.COLLECTIVE R15, `(.L_x_168) ;  /* 0x000000000f0c7348 */ /* 0x000fea0003c00000 */
[----:B------:R-:W-:Y:S02]  /*67b0*/  ELECT P6, UR62, PT ;  /* 0x00000000003e782f */ /* 0x000fe400038c0000 */
[----:B------:R-:W-:Y:S01]  /*67c0*/  MOV R14, UR62 ;  /* 0x0000003e000e7c02 */ /* 0x000fe20008000f00 */
[----:B------:R-:W-:Y:S10]  /*67d0*/  ENDCOLLECTIVE ;  /* 0x000000000000791b */ /* 0x000ff40003800000 */
.L_x_168:
[----:B------:R-:W-:Y:S05]  /*67e0*/  BSYNC B0 ;  /* 0x0000000000007941 */ /* 0x000fea0003800000 */
.L_x_167:
[----:B------:R-:W-:Y:S05]  /*67f0*/  BRA `(.L_x_169) ;  /* 0xfffffff800407947 */ /* 0x000fea000383ffff */
.L_x_155:
[----:B0-----:R0:W1:Y:S02]  /*6800*/  SYNCS.PHASECHK.TRANS64.TRYWAIT P0, [R7+URZ], R2 ;  /* 0x00000002070075a7 */ /* 0x001064000800017f */
[----:B-1----:R-:W-:Y:S05]  /*6810*/  @!P0 NANOSLEEP.SYNCS 0x989680 ;  /* 0x009896800000895d */ /* 0x002fea0003900000 */
[----:B------:R-:W1:Y:S02]  /*6820*/  @!P0 SYNCS.PHASECHK.TRANS64 P0, [R7+URZ], R2 ;  /* 0x00000002070085a7 */ /* 0x000e64000800007f */
[----:B-1----:R-:W-:Y:S05]  /*6830*/  @!P0 BRA `(.L_x_155) ;  /* 0xfffffffc00f08947 */ /* 0x002fea000383ffff */
[----:B------:R-:W-:Y:S05]  /*6840*/  BRA `(.L_x_170) ;  /* 0xfffffff800807947 */ /* 0x000fea000383ffff */
.L_x_156:
[----:B0-----:R0:W1:Y:S02]  /*6850*/  SYNCS.PHASECHK.TRANS64.TRYWAIT P0, [R6+URZ], R3 ;  /* 0x00000003060075a7 */ /* 0x001064000800017f */
[----:B-1----:R-:W-:Y:S05]  /*6860*/  @!P0 NANOSLEEP.SYNCS 0x989680 ;  /* 0x009896800000895d */ /* 0x002fea0003900000 */
[----:B------:R-:W1:Y:S02]  /*6870*/  @!P0 SYNCS.PHASECHK.TRANS64 P0, [R6+URZ], R3 ;  /* 0x00000003060085a7 */ /* 0x000e64000800007f */
[----:B-1----:R-:W-:Y:S05]  /*6880*/  @!P0 BRA `(.L_x_156) ;  /* 0xfffffffc00f08947 */ /* 0x002fea000383ffff */
[----:B------:R-:W-:Y:S05]  /*6890*/  BRA `(.L_x_171) ;  /* 0xfffffff800907947 */ /* 0x000fea000383ffff */
.L_x_157:
[----:B0-----:R0:W1:Y:S02]  /*68a0*/  SYNCS.PHASECHK.TRANS64.TRYWAIT P0, [R7+URZ], R4 ;  /* 0x00000004070075a7 */ /* 0x001064000800017f */
[----:B-1----:R-:W-:Y:S05]  /*68b0*/  @!P0 NANOSLEEP.SYNCS 0x989680 ;  /* 0x009896800000895d */ /* 0x002fea0003900000 */
[----:B------:R-:W1:Y:S02]  /*68c0*/  @!P0 SYNCS.PHASECHK.TRANS64 P0, [R7+URZ], R4 ;  /* 0x00000004070085a7 */ /* 0x000e64000800007f */
[----:B-1----:R-:W-:Y:S05]  /*68d0*/  @!P0 BRA `(.L_x_157) ;  /* 0xfffffffc00f08947 */ /* 0x002fea000383ffff */
[----:B------:R-:W-:Y:S05]  /*68e0*/  BRA `(.L_x_172) ;  /* 0xfffffff800a07947 */ /* 0x000fea000383ffff */
.L_x_158:
[----:B0-----:R0:W1:Y:S02]  /*68f0*/  SYNCS.PHASECHK.TRANS64.TRYWAIT P0, [R6+URZ], R3 ;  /* 0x00000003060075a7 */ /* 0x001064000800017f */
[----:B-1----:R-:W-:Y:S05]  /*6900*/  @!P0 NANOSLEEP.SYNCS 0x989680 ;  /* 0x009896800000895d */ /* 0x002fea0003900000 */
[----:B------:R-:W1:Y:S02]  /*6910*/  @!P0 SYNCS.PHASECHK.TRANS64 P0, [R6+URZ], R3 ;  /* 0x00000003060085a7 */ /* 0x000e64000800007f */
[----:B-1----:R-:W-:Y:S05]  /*6920*/  @!P0 BRA `(.L_x_158) ;  /* 0xfffffffc00f08947 */ /* 0x002fea000383ffff */
[----:B------:R-:W-:Y:S05]  /*6930*/  BRA `(.L_x_173) ;  /* 0xfffffff800b07947 */ /* 0x000fea000383ffff */
.L_x_159:
[----:B0-----:R0:W1:Y:S02]  /*6940*/  SYNCS.PHASECHK.TRANS64.TRYWAIT P0, [R7+URZ], R4 ;  /* 0x00000004070075a7 */ /* 0x001064000800017f */
[----:B-1----:R-:W-:Y:S05]  /*6950*/  @!P0 NANOSLEEP.SYNCS 0x989680 ;  /* 0x009896800000895d */ /* 0x002fea0003900000 */
[----:B------:R-:W1:Y:S02]  /*6960*/  @!P0 SYNCS.PHASECHK.TRANS64 P0, [R7+URZ], R4 ;  /* 0x00000004070085a7 */ /* 0x000e64000800007f */
[----:B-1----:R-:W-:Y:S05]  /*6970*/  @!P0 BRA `(.L_x_159) ;  /* 0xfffffffc00f08947 */ /* 0x002fea000383ffff */
[----:B------:R-:W-:Y:S05]  /*6980*/  BRA `(.L_x_174) ;  /* 0xfffffff800c07947 */ /* 0x000fea000383ffff */
.L_x_160:
[----:B0-----:R0:W1:Y:S02]  /*6990*/  SYNCS.PHASECHK.TRANS64.TRYWAIT P0, [R6+URZ], R3 ;  /* 0x00000003060075a7 */ /* 0x001064000800017f */
[----:B-1----:R-:W-:Y:S05]  /*69a0*/  @!P0 NANOSLEEP.SYNCS 0x989680 ;  /* 0x009896800000895d */ /* 0x002fea0003900000 */
[----:B------:R-:W1:Y:S02]  /*69b0*/  @!P0 SYNCS.PHASECHK.TRANS64 P0, [R6+URZ], R3 ;  /* 0x00000003060085a7 */ /* 0x000e64000800007f */
[----:B-1----:R-:W-:Y:S05]  /*69c0*/  @!P0 BRA `(.L_x_160) ;  /* 0xfffffffc00f08947 */ /* 0x002fea000383ffff */
[----:B------:R-:W-:Y:S05]  /*69d0*/  BRA `(.L_x_175) ;  /* 0xfffffff800d07947 */ /* 0x000fea000383ffff */
.L_x_161:
[----:B-1----:R1:W2:Y:S02]  /*69e0*/  SYNCS.PHASECHK.TRANS64.TRYWAIT P0, [R7+URZ], R4 ;  /* 0x00000004070075a7 */ /* 0x0022a4000800017f */
[----:B--2---:R-:W-:Y:S05]  /*69f0*/  @!P0 NANOSLEEP.SYNCS 0x989680 ;  /* 0x009896800000895d */ /* 0x004fea0003900000 */
[----:B------:R-:W2:Y:S02]  /*6a00*/  @!P0 SYNCS.PHASECHK.TRANS64 P0, [R7+URZ], R4 ;  /* 0x00000004070085a7 */ /* 0x000ea4000800007f */
[----:B--2---:R-:W-:Y:S05]  /*6a10*/  @!P0 BRA `(.L_x_161) ;  /* 0xfffffffc00f08947 */ /* 0x004fea000383ffff */
[----:B------:R-:W-:Y:S05]  /*6a20*/  BRA `(.L_x_176) ;  /* 0xfffffff800d87947 */ /* 0x000fea000383ffff */
.L_x_177:
[----:B------:R-:W-:-:S00]  /*6a30*/  BRA `(.L_x_177) ;  /* 0xfffffffc00fc7947 */ /* 0x000fc0000383ffff */
[----:B------:R-:W-:-:S00]  /*6a40*/  NOP ;  /* 0x0000000000007918 */ /* 0x000fc00000000000 */
        /* <DEDUP_REMOVED lines=11> */
.L_x_178:


//--------------------- .nv.global.init           --------------------------
	.section	.nv.global.init,"aw",@progbits
.nv.global.init:
	.type		$str$22,@object
	.size		$str$22,($str$23 - $str$22)
$str$22:
        /*0000*/ 	.byte	0x6b, 0x5f, 0x74, 0x69, 0x6c, 0x65, 0x5f, 0x63, 0x6f, 0x75, 0x6e, 0x74, 0x20, 0x3e, 0x3d, 0x20
        /*0010*/ 	.byte	0x31, 0x00
	.type		$str$23,@object
	.size		$str$23,(__unnamed_1 - $str$23)
$str$23:
        /*0012*/ 	.byte	0x2f, 0x74, 0x6d, 0x70, 0x2f, 0x63, 0x75, 0x74, 0x6c, 0x61, 0x73, 0x73, 0x5f, 0x73, 0x77, 0x65
        /*0022*/ 	.byte	0x65, 0x70, 0x5f, 0x73, 0x72, 0x63, 0x2f, 0x69, 0x6e, 0x63, 0x6c, 0x75, 0x64, 0x65, 0x2f, 0x63
        /*0032*/ 	.byte	0x75, 0x74, 0x6c, 0x61, 0x73, 0x73, 0x2f, 0x67, 0x65, 0x6d, 0x6d, 0x2f, 0x63, 0x6f, 0x6c, 0x6c
        /*0042*/ 	.byte	0x65, 0x63, 0x74, 0x69, 0x76, 0x65, 0x2f, 0x73, 0x6d, 0x39, 0x30, 0x5f, 0x6d, 0x6d, 0x61, 0x5f
        /*0052*/ 	.byte	0x74, 0x6d, 0x61, 0x5f, 0x67, 0x6d, 0x6d, 0x61, 0x5f, 0x73, 0x73, 0x5f, 0x77, 0x61, 0x72, 0x70
        /*0062*/ 	.byte	0x73, 0x70, 0x65, 0x63, 0x69, 0x61, 0x6c, 0x69, 0x7a, 0x65, 0x64, 0x2e, 0x68, 0x70, 0x70, 0x00
	.type		__unnamed_1,@object
	.size		__unnamed_1,(.L_0 - __unnamed_1)
__unnamed_1:
        /*0072*/ 	.byte	0x76, 0x6f, 0x69, 0x64, 0x20, 0x63, 0x75, 0x74, 0x6c, 0x61, 0x73, 0x73, 0x3a, 0x3a, 0x67, 0x65
        /* <DEDUP_REMOVED lines=172> */
        /*0b42*/ 	.byte	0x3a, 0x3a, 0x69, 0x64, 0x65, 0x6e, 0x74, 0x69, 0x74, 0x79, 0x5d, 0x00
.L_0:


//--------------------- .nv.shared._ZN7cutlass13device_kernelINS_4gemm6kernel13GemmUniversalIN4cute5tupleIJiiiiEEENS1_10collective13CollectiveMmaINS1_34MainloopSm90TmaGmmaWarpSpecializedILi8ENS5_IJNS4_1CILi2EEENSA_ILi1EEESC_EEENS1_35KernelTmaWarpSpecializedCooperativeEEENS5_IJNSA_ILi128EEENSA_ILi96EEESG_EEEaNS5_IJlSC_lEEEaSJ_NS4_8TiledMMAINS4_8MMA_AtomIJNS4_4SM904GMMA26MMA_64x96x32_S32S8S8_SS_TNEEEENS4_6LayoutISD_NS5_IJSC_NSA_ILi0EEESR_EEEEENS5_IJNS4_10UnderscoreESU_SU_EEEEENS4_13SM90_TMA_LOADENS4_14ComposedLayoutINS4_7SwizzleILi3ELi4ELi3EEENS4_18smem_ptr_flag_bitsILi8EEENSQ_INS5_IJNSA_ILi8EEESG_EEENS5_IJSG_SC_EEEEEEEvNS4_8identityENS4_23SM90_TMA_LOAD_MULTICASTES17_vS18_EENS_8epilogue10collective6detail29Sm90TmaWarpSpecializedAdapterINS1C_15DefaultEpilogueIaSJ_SJ_NS1B_6thread17LinearCombinationIaLi1EiiLNS1G_9ScaleType4KindE0ELNS_15FloatRoundStyleE2EaEENS1_15EpilogueDefaultEEEEEvvEEEEvNT_6ParamsE --------------------------
	.section	.nv.shared._ZN7cutlass13device_kernelINS_4gemm6kernel13GemmUniversalIN4cute5tupleIJiiiiEEENS1_10collective13CollectiveMmaINS1_34MainloopSm90TmaGmmaWarpSpecializedILi8ENS5_IJNS4_1CILi2EEENSA_ILi1EEESC_EEENS1_35KernelTmaWarpSpecializedCooperativeEEENS5_IJNSA_ILi128EEENSA_ILi96EEESG_EEEaNS5_IJlSC_lEEEaSJ_NS4_8TiledMMAINS4_8MMA_AtomIJNS4_4SM904GMMA26MMA_64x96x32_S32S8S8_SS_TNEEEENS4_6LayoutISD_NS5_IJSC_NSA_ILi0EEESR_EEEEENS5_IJNS4_10UnderscoreESU_SU_EEEEENS4_13SM90_TMA_LOADENS4_14ComposedLayoutINS4_7SwizzleILi3ELi4ELi3EEENS4_18smem_ptr_flag_bitsILi8EEENSQ_INS5_IJNSA_ILi8EEESG_EEENS5_IJSG_SC_EEEEEEEvNS4_8identityENS4_23SM90_TMA_LOAD_MULTICASTES17_vS18_EENS_8epilogue10collective6detail29Sm90TmaWarpSpecializedAdapterINS1C_15DefaultEpilogueIaSJ_SJ_NS1B_6thread17LinearCombinationIaLi1EiiLNS1G_9ScaleType4KindE0ELNS_15FloatRoundStyleE2EaEENS1_15EpilogueDefaultEEEEEvvEEEEvNT_6ParamsE,"aw",@nobits
	.sectionflags	@""
	.align	16
	.zero		1024


//--------------------- .nv.shared.reserved.0     --------------------------
	.section	.nv.shared.reserved.0,"aw",@nobits
	.weak		__nv_reservedSMEM_offset_0_alias
	.size		__nv_reservedSMEM_offset_0_alias, 0, 0
	.other		__nv_reservedSMEM_offset_0_alias,@"STO_CUDA_RESERVED_SHARED STV_DEFAULT"
__nv_reservedSMEM_offset_0_alias:
	.zero		0


//--------------------- .nv.global                --------------------------
	.section	.nv.global,"aw",@nobits
.nv.global:
	.type		_ZN39_INTERNAL_4235aa7c_4_k_cu_11776af1_42244cute1_E,@object
	.size		_ZN39_INTERNAL_4235aa7c_4_k_cu_11776af1_42244cute1_E,(_ZN39_INTERNAL_4235aa7c_4_k_cu_11776af1_42244cuda3std3__45__cpo6cbeginE - _ZN39_INTERNAL_4235aa7c_4_k_cu_11776af1_42244cute1_E)
_ZN39_INTERNAL_4235aa7c_4_k_cu_11776af1_42244cute1_E:
	.zero		1
	.type		_ZN39_INTERNAL_4235aa7c_4_k_cu_11776af1_42244cuda3std3__45__cpo6cbeginE,@object
	.size		_ZN39_INTERNAL_4235aa7c_4_k_cu_11776af1_42244cuda3std3__45__cpo6cbeginE,(_ZN39_INTERNAL_4235aa7c_4_k_cu_11776af1_42244cuda3std3__48in_placeE - _ZN39_INTERNAL_4235aa7c_4_k_cu_11776af1_42244cuda3std3__45__cpo6cbeginE)
_ZN39_INTERNAL_4235aa7c_4_k_cu_11776af1_42244cuda3std3__45__cpo6cbeginE:
	.zero		1
	.type		_ZN39_INTERNAL_4235aa7c_4_k_cu_11776af1_42244cuda3std3__48in_placeE,@object
	.size		_ZN39_INTERNAL_4235aa7c_4_k_cu_11776af1_42244cuda3std3__48in_placeE,(_ZN39_INTERNAL_4235aa7c_4_k_cu_11776af1_42244cuda3std6ranges3__45__cpo9iter_moveE - _ZN39_INTERNAL_4235aa7c_4_k_cu_11776af1_42244cuda3std3__48in_placeE)
_ZN39_INTERNAL_4235aa7c_4_k_cu_11776af1_42244cuda3std3__48in_placeE:
	.zero		1
	.type		_ZN39_INTERNAL_4235aa7c_4_k_cu_11776af1_42244cuda3std6ranges3__45__cpo9iter_moveE,@object
	.size		_ZN39_INTERNAL_4235aa7c_4_k_cu_11776af1_42244cuda3std6ranges3__45__cpo9iter_moveE,(_ZN39_INTERNAL_4235aa7c_4_k_cu_11776af1_42244cuda3std3__45__cpo5beginE - _ZN39_INTERNAL_4235aa7c_4_k_cu_11776af1_42244cuda3std6ranges3__45__cpo9iter_moveE)
_ZN39_INTERNAL_4235aa7c_4_k_cu_11776af1_42244cuda3std6ranges3__45__cpo9iter_moveE:
	.zero		1
	.type		_ZN39_INTERNAL_4235aa7c_4_k_cu_11776af1_42244cuda3std3__45__cpo5beginE,@object
	.size		_ZN39_INTERNAL_4235aa7c_4_k_cu_11776af1_42244cuda3std3__45__cpo5beginE,(_ZN39_INTERNAL_4235aa7c_4_k_cu_11776af1_42244cuda3std3__441_GLOBAL__N__4235aa7c_4_k_cu_11776af1_42246ignoreE - _ZN39_INTERNAL_4235aa7c_4_k_cu_11776af1_42244cuda3std3__45__cpo5beginE)
_ZN39_INTERNAL_4235aa7c_4_k_cu_11776af1_42244cuda3std3__45__cpo5beginE:
	.zero		1
	.type		_ZN39_INTERNAL_4235aa7c_4_k_cu_11776af1_42244cuda3std3__441_GLOBAL__N__4235aa7c_4_k_cu_11776af1_42246ignoreE,@object
	.size		_ZN39_INTERNAL_4235aa7c_4_k_cu_11776af1_42244cuda3std3__441_GLOBAL__N__4235aa7c_4_k_cu_11776af1_42246ignoreE,(_ZN39_INTERNAL_4235aa7c_4_k_cu_11776af1_42244cute7productE - _ZN39_INTERNAL_4235aa7c_4_k_cu_11776af1_42244cuda3std3__441_GLOBAL__N__4235aa7c_4_k_cu_11776af1_42246ignoreE)
_ZN39_INTERNAL_4235aa7c_4_k_cu_11776af1_42244cuda3std3__441_GLOBAL__N__4235aa7c_4_k_cu_11776af1_42246ignoreE:
	.zero		1
	.type		_ZN39_INTERNAL_4235aa7c_4_k_cu_11776af1_42244cute7productE,@object
	.size		_ZN39_INTERNAL_4235aa7c_4_k_cu_11776af1_42244cute7productE,(_ZN39_INTERNAL_4235aa7c_4_k_cu_11776af1_42244cuda3std3__45__cpo3endE - _ZN39_INTERNAL_4235aa7c_4_k_cu_11776af1_42244cute7productE)
_ZN39_INTERNAL_4235aa7c_4_k_cu_11776af1_42244cute7productE:
	.zero		1
	.type		_ZN39_INTERNAL_4235aa7c_4_k_cu_11776af1_42244cuda3std3__45__cpo3endE,@object
	.size		_ZN39_INTERNAL_4235aa7c_4_k_cu_11776af1_42244cuda3std3__45__cpo3endE,(_ZN39_INTERNAL_4235aa7c_4_k_cu_11776af1_42244cuda3std3__419piecewise_constructE - _ZN39_INTERNAL_4235aa7c_4_k_cu_11776af1_42244cuda3std3__45__cpo3endE)
_ZN39_INTERNAL_4235aa7c_4_k_cu_11776af1_42244cuda3std3__45__cpo3endE:
	.zero		1
	.type		_ZN39_INTERNAL_4235aa7c_4_k_cu_11776af1_42244cuda3std3__419piecewise_constructE,@object
	.size		_ZN39_INTERNAL_4235aa7c_4_k_cu_11776af1_42244cuda3std3__419piecewise_constructE,(_ZN39_INTERNAL_4235aa7c_4_k_cu_11776af1_42244cuda3std3__45__cpo4cendE - _ZN39_INTERNAL_4235aa7c_4_k_cu_11776af1_42244cuda3std3__419piecewise_constructE)
_ZN39_INTERNAL_4235aa7c_4_k_cu_11776af1_42244cuda3std3__419piecewise_constructE:
	.zero		1
	.type		_ZN39_INTERNAL_4235aa7c_4_k_cu_11776af1_42244cuda3std3__45__cpo4cendE,@object
	.size		_ZN39_INTERNAL_4235aa7c_4_k_cu_11776af1_42244cuda3std3__45__cpo4cendE,(_ZN39_INTERNAL_4235aa7c_4_k_cu_11776af1_42244cuda3std6ranges3__45__cpo4swapE - _ZN39_INTERNAL_4235aa7c_4_k_cu_11776af1_42244cuda3std3__45__cpo4cendE)
_ZN39_INTERNAL_4235aa7c_4_k_cu_11776af1_42244cuda3std3__45__cpo4cendE:
	.zero		1
	.type		_ZN39_INTERNAL_4235aa7c_4_k_cu_11776af1_42244cuda3std6ranges3__45__cpo4swapE,@object
	.size		_ZN39_INTERNAL_4235aa7c_4_k_cu_11776af1_42244cuda3std6ranges3__45__cpo4swapE,(.L_8 - _ZN39_INTERNAL_4235aa7c_4_k_cu_11776af1_42244cuda3std6ranges3__45__cpo4swapE)
_ZN39_INTERNAL_4235aa7c_4_k_cu_11776af1_42244cuda3std6ranges3__45__cpo4swapE:
	.zero		1
.L_8:


//--------------------- .nv.constant0._ZN7cutlass13device_kernelINS_4gemm6kernel13GemmUniversalIN4cute5tupleIJiiiiEEENS1_10collective13CollectiveMmaINS1_34MainloopSm90TmaGmmaWarpSpecializedILi8ENS5_IJNS4_1CILi2EEENSA_ILi1EEESC_EEENS1_35KernelTmaWarpSpecializedCooperativeEEENS5_IJNSA_ILi128EEENSA_ILi96EEESG_EEEaNS5_IJlSC_lEEEaSJ_NS4_8TiledMMAINS4_8MMA_AtomIJNS4_4SM904GMMA26MMA_64x96x32_S32S8S8_SS_TNEEEENS4_6LayoutISD_NS5_IJSC_NSA_ILi0EEESR_EEEEENS5_IJNS4_10UnderscoreESU_SU_EEEEENS4_13SM90_TMA_LOADENS4_14ComposedLayoutINS4_7SwizzleILi3ELi4ELi3EEENS4_18smem_ptr_flag_bitsILi8EEENSQ_INS5_IJNSA_ILi8EEESG_EEENS5_IJSG_SC_EEEEEEEvNS4_8identityENS4_23SM90_TMA_LOAD_MULTICASTES17_vS18_EENS_8epilogue10collective6detail29Sm90TmaWarpSpecializedAdapterINS1C_15DefaultEpilogueIaSJ_SJ_NS1B_6thread17LinearCombinationIaLi1EiiLNS1G_9ScaleType4KindE0ELNS_15FloatRoundStyleE2EaEENS1_15EpilogueDefaultEEEEEvvEEEEvNT_6ParamsE --------------------------
	.section	.nv.constant0._ZN7cutlass13device_kernelINS_4gemm6kernel13GemmUniversalIN4cute5tupleIJiiiiEEENS1_10collective13CollectiveMmaINS1_34MainloopSm90TmaGmmaWarpSpecializedILi8ENS5_IJNS4_1CILi2EEENSA_ILi1EEESC_EEENS1_35KernelTmaWarpSpecializedCooperativeEEENS5_IJNSA_ILi128EEENSA_ILi96EEESG_EEEaNS5_IJlSC_lEEEaSJ_NS4_8TiledMMAINS4_8MMA_AtomIJNS4_4SM904GMMA26MMA_64x96x32_S32S8S8_SS_TNEEEENS4_6LayoutISD_NS5_IJSC_NSA_ILi0EEESR_EEEEENS5_IJNS4_10UnderscoreESU_SU_EEEEENS4_13SM90_TMA_LOADENS4_14ComposedLayoutINS4_7SwizzleILi3ELi4ELi3EEENS4_18smem_ptr_flag_bitsILi8EEENSQ_INS5_IJNSA_ILi8EEESG_EEENS5_IJSG_SC_EEEEEEEvNS4_8identityENS4_23SM90_TMA_LOAD_MULTICASTES17_vS18_EENS_8epilogue10collective6detail29Sm90TmaWarpSpecializedAdapterINS1C_15DefaultEpilogueIaSJ_SJ_NS1B_6thread17LinearCombinationIaLi1EiiLNS1G_9ScaleType4KindE0ELNS_15FloatRoundStyleE2EaEENS1_15EpilogueDefaultEEEEEvvEEEEvNT_6ParamsE,"a",@progbits
	.sectionflags	@""
	.align	4
.nv.constant0._ZN7cutlass13device_kernelINS_4gemm6kernel13GemmUniversalIN4cute5tupleIJiiiiEEENS1_10collective13CollectiveMmaINS1_34MainloopSm90TmaGmmaWarpSpecializedILi8ENS5_IJNS4_1CILi2EEENSA_ILi1EEESC_EEENS1_35KernelTmaWarpSpecializedCooperativeEEENS5_IJNSA_ILi128EEENSA_ILi96EEESG_EEEaNS5_IJlSC_lEEEaSJ_NS4_8TiledMMAINS4_8MMA_AtomIJNS4_4SM904GMMA26MMA_64x96x32_S32S8S8_SS_TNEEEENS4_6LayoutISD_NS5_IJSC_NSA_ILi0EEESR_EEEEENS5_IJNS4_10UnderscoreESU_SU_EEEEENS4_13SM90_TMA_LOADENS4_14ComposedLayoutINS4_7SwizzleILi3ELi4ELi3EEENS4_18smem_ptr_flag_bitsILi8EEENSQ_INS5_IJNSA_ILi8EEESG_EEENS5_IJSG_SC_EEEEEEEvNS4_8identityENS4_23SM90_TMA_LOAD_MULTICASTES17_vS18_EENS_8epilogue10collective6detail29Sm90TmaWarpSpecializedAdapterINS1C_15DefaultEpilogueIaSJ_SJ_NS1B_6thread17LinearCombinationIaLi1EiiLNS1G_9ScaleType4KindE0ELNS_15FloatRoundStyleE2EaEENS1_15EpilogueDefaultEEEEEvvEEEEvNT_6ParamsE:
	.zero		1664


//--------------------- SYMBOLS --------------------------

	.type		.nv.reservedSmem.offset0,@object
	.size		.nv.reservedSmem.offset0,0x4
	.type		__assertfail,@function
